	.target	sm_90a

	.elftype	@"ET_EXEC"


//--------------------- .note.nv.tkinfo           --------------------------
	.section	.note.nv.tkinfo,"",@"SHT_NOTE"
	.sectionflags	@"SHF_NOTE_NV_TKINFO"
	.tkinfo
        /*0018*/ 	.word	0x00000002
        /*0030*/ 	.string	""
        /*0030*/ 	.string	"ptxas"
        /*0030*/ 	.string	"Cuda compilation tools, release 13.0, V13.0.88"
        /*0030*/ 	.string	"Build cuda_13.0.r13.0/compiler.36424714_0"
        /*0030*/ 	.string	"-arch sm_90a -m 64 "



//--------------------- .note.nv.cuinfo           --------------------------
	.section	.note.nv.cuinfo,"",@"SHT_NOTE"
	.sectionflags	@"SHF_NOTE_NV_CUINFO"
        /*0018*/ 	.short	0x0002
        /*001a*/ 	.short	0x005a
        /*001c*/ 	.short	0x0082
	.zero		2


//--------------------- .nv.info                  --------------------------
	.section	.nv.info,"",@"SHT_CUDA_INFO"
	.align	4


	//----- nvinfo : EIATTR_REGCOUNT
	.align		4
        /*0000*/ 	.byte	0x04, 0x2f
        /*0002*/ 	.short	(.L_15 - .L_14)
	.align		4
.L_14:
        /*0004*/ 	.word	index@(_ZN7cutlass13device_kernelINS_4gemm6kernel13GemmUniversalIN4cute5tupleIJiiiiEEENS1_10collective13CollectiveMmaINS1_34MainloopSm90TmaGmmaWarpSpecializedILi7ENS5_IJNS4_1CILi1EEESB_SB_EEENS1_35KernelTmaWarpSpecializedCooperativeEEENS5_IJNSA_ILi128EEENSA_ILi256EEENSA_ILi64EEEEEENS_10bfloat16_tENS5_IJlSB_lEEESJ_SK_NS4_8TiledMMAINS4_8MMA_AtomIJNS4_4SM904GMMA28MMA_64x256x16_F32BF16BF16_SSILNSO_5MajorE0ELSQ_0ELNSO_7ScaleInE1ELSR_1EEEEEENS4_6LayoutINS5_IJNSA_ILi2EEESB_SB_EEENS5_IJSB_NSA_ILi0EEESX_EEEEENS5_IJNS4_10UnderscoreES10_S10_EEEEENS4_13SM90_TMA_LOADENS4_14ComposedLayoutINS4_7SwizzleILi3ELi4ELi3EEENS4_18smem_ptr_flag_bitsILi16EEENSU_INS5_IJNSA_ILi8EEESH_EEENS5_IJSH_SB_EEEEEEEvNS4_8identityES13_S1D_vS1E_EENS_8epilogue10collective6detail29Sm90TmaWarpSpecializedAdapterINS1H_15DefaultEpilogueISJ_SK_SK_NS1G_6thread17LinearCombinationISJ_Li1EffLNS1L_9ScaleType4KindE0ELNS_15FloatRoundStyleE2ESJ_EENS1_15EpilogueDefaultEEEEEvvEEEEvNT_6ParamsE)
        /*0008*/ 	.word	0x000000a8


	//----- nvinfo : EIATTR_FRAME_SIZE
	.align		4
.L_15:
        /*000c*/ 	.byte	0x04, 0x11
        /*000e*/ 	.short	(.L_17 - .L_16)
	.align		4
.L_16:
        /*0010*/ 	.word	index@(_ZN7cutlass13device_kernelINS_4gemm6kernel13GemmUniversalIN4cute5tupleIJiiiiEEENS1_10collective13CollectiveMmaINS1_34MainloopSm90TmaGmmaWarpSpecializedILi7ENS5_IJNS4_1CILi1EEESB_SB_EEENS1_35KernelTmaWarpSpecializedCooperativeEEENS5_IJNSA_ILi128EEENSA_ILi256EEENSA_ILi64EEEEEENS_10bfloat16_tENS5_IJlSB_lEEESJ_SK_NS4_8TiledMMAINS4_8MMA_AtomIJNS4_4SM904GMMA28MMA_64x256x16_F32BF16BF16_SSILNSO_5MajorE0ELSQ_0ELNSO_7ScaleInE1ELSR_1EEEEEENS4_6LayoutINS5_IJNSA_ILi2EEESB_SB_EEENS5_IJSB_NSA_ILi0EEESX_EEEEENS5_IJNS4_10UnderscoreES10_S10_EEEEENS4_13SM90_TMA_LOADENS4_14ComposedLayoutINS4_7SwizzleILi3ELi4ELi3EEENS4_18smem_ptr_flag_bitsILi16EEENSU_INS5_IJNSA_ILi8EEESH_EEENS5_IJSH_SB_EEEEEEEvNS4_8identityES13_S1D_vS1E_EENS_8epilogue10collective6detail29Sm90TmaWarpSpecializedAdapterINS1H_15DefaultEpilogueISJ_SK_SK_NS1G_6thread17LinearCombinationISJ_Li1EffLNS1L_9ScaleType4KindE0ELNS_15FloatRoundStyleE2ESJ_EENS1_15EpilogueDefaultEEEEEvvEEEEvNT_6ParamsE)
        /*0014*/ 	.word	0x00000000


	//----- nvinfo : EIATTR_MIN_STACK_SIZE
	.align		4
.L_17:
        /*0018*/ 	.byte	0x04, 0x12
        /*001a*/ 	.short	(.L_19 - .L_18)
	.align		4
.L_18:
        /*001c*/ 	.word	index@(_ZN7cutlass13device_kernelINS_4gemm6kernel13GemmUniversalIN4cute5tupleIJiiiiEEENS1_10collective13CollectiveMmaINS1_34MainloopSm90TmaGmmaWarpSpecializedILi7ENS5_IJNS4_1CILi1EEESB_SB_EEENS1_35KernelTmaWarpSpecializedCooperativeEEENS5_IJNSA_ILi128EEENSA_ILi256EEENSA_ILi64EEEEEENS_10bfloat16_tENS5_IJlSB_lEEESJ_SK_NS4_8TiledMMAINS4_8MMA_AtomIJNS4_4SM904GMMA28MMA_64x256x16_F32BF16BF16_SSILNSO_5MajorE0ELSQ_0ELNSO_7ScaleInE1ELSR_1EEEEEENS4_6LayoutINS5_IJNSA_ILi2EEESB_SB_EEENS5_IJSB_NSA_ILi0EEESX_EEEEENS5_IJNS4_10UnderscoreES10_S10_EEEEENS4_13SM90_TMA_LOADENS4_14ComposedLayoutINS4_7SwizzleILi3ELi4ELi3EEENS4_18smem_ptr_flag_bitsILi16EEENSU_INS5_IJNSA_ILi8EEESH_EEENS5_IJSH_SB_EEEEEEEvNS4_8identityES13_S1D_vS1E_EENS_8epilogue10collective6detail29Sm90TmaWarpSpecializedAdapterINS1H_15DefaultEpilogueISJ_SK_SK_NS1G_6thread17LinearCombinationISJ_Li1EffLNS1L_9ScaleType4KindE0ELNS_15FloatRoundStyleE2ESJ_EENS1_15EpilogueDefaultEEEEEvvEEEEvNT_6ParamsE)
        /*0020*/ 	.word	0x00000000
.L_19:


//--------------------- .nv.compat                --------------------------
	.section	.nv.compat,"",@"SHT_CUDA_COMPAT_INFO"
	.align	4
        /*0000*/ 	.byte	0x02, 0x09, 0x01, 0x00, 0x02, 0x02, 0x04, 0x00, 0x02, 0x05, 0x05, 0x00, 0x03, 0x07, 0x01, 0x01
        /*0010*/ 	.byte	0x02, 0x03, 0x01, 0x00, 0x02, 0x06, 0x01, 0x00, 0x04, 0x0b, 0x08, 0x00, 0x00, 0x00, 0x00, 0x00
        /*0020*/ 	.byte	0x00, 0x00, 0x00, 0x00


//--------------------- .nv.info._ZN7cutlass13device_kernelINS_4gemm6kernel13GemmUniversalIN4cute5tupleIJiiiiEEENS1_10collective13CollectiveMmaINS1_34MainloopSm90TmaGmmaWarpSpecializedILi7ENS5_IJNS4_1CILi1EEESB_SB_EEENS1_35KernelTmaWarpSpecializedCooperativeEEENS5_IJNSA_ILi128EEENSA_ILi256EEENSA_ILi64EEEEEENS_10bfloat16_tENS5_IJlSB_lEEESJ_SK_NS4_8TiledMMAINS4_8MMA_AtomIJNS4_4SM904GMMA28MMA_64x256x16_F32BF16BF16_SSILNSO_5MajorE0ELSQ_0ELNSO_7ScaleInE1ELSR_1EEEEEENS4_6LayoutINS5_IJNSA_ILi2EEESB_SB_EEENS5_IJSB_NSA_ILi0EEESX_EEEEENS5_IJNS4_10UnderscoreES10_S10_EEEEENS4_13SM90_TMA_LOADENS4_14ComposedLayoutINS4_7SwizzleILi3ELi4ELi3EEENS4_18smem_ptr_flag_bitsILi16EEENSU_INS5_IJNSA_ILi8EEESH_EEENS5_IJSH_SB_EEEEEEEvNS4_8identityES13_S1D_vS1E_EENS_8epilogue10collective6detail29Sm90TmaWarpSpecializedAdapterINS1H_15DefaultEpilogueISJ_SK_SK_NS1G_6thread17LinearCombinationISJ_Li1EffLNS1L_9ScaleType4KindE0ELNS_15FloatRoundStyleE2ESJ_EENS1_15EpilogueDefaultEEEEEvvEEEEvNT_6ParamsE --------------------------
	.section	.nv.info._ZN7cutlass13device_kernelINS_4gemm6kernel13GemmUniversalIN4cute5tupleIJiiiiEEENS1_10collective13CollectiveMmaINS1_34MainloopSm90TmaGmmaWarpSpecializedILi7ENS5_IJNS4_1CILi1EEESB_SB_EEENS1_35KernelTmaWarpSpecializedCooperativeEEENS5_IJNSA_ILi128EEENSA_ILi256EEENSA_ILi64EEEEEENS_10bfloat16_tENS5_IJlSB_lEEESJ_SK_NS4_8TiledMMAINS4_8MMA_AtomIJNS4_4SM904GMMA28MMA_64x256x16_F32BF16BF16_SSILNSO_5MajorE0ELSQ_0ELNSO_7ScaleInE1ELSR_1EEEEEENS4_6LayoutINS5_IJNSA_ILi2EEESB_SB_EEENS5_IJSB_NSA_ILi0EEESX_EEEEENS5_IJNS4_10UnderscoreES10_S10_EEEEENS4_13SM90_TMA_LOADENS4_14ComposedLayoutINS4_7SwizzleILi3ELi4ELi3EEENS4_18smem_ptr_flag_bitsILi16EEENSU_INS5_IJNSA_ILi8EEESH_EEENS5_IJSH_SB_EEEEEEEvNS4_8identityES13_S1D_vS1E_EENS_8epilogue10collective6detail29Sm90TmaWarpSpecializedAdapterINS1H_15DefaultEpilogueISJ_SK_SK_NS1G_6thread17LinearCombinationISJ_Li1EffLNS1L_9ScaleType4KindE0ELNS_15FloatRoundStyleE2ESJ_EENS1_15EpilogueDefaultEEEEEvvEEEEvNT_6ParamsE,"",@"SHT_CUDA_INFO"
	.sectionflags	@""
	.align	4


	//----- nvinfo : EIATTR_CUDA_API_VERSION
	.align		4
        /*0000*/ 	.byte	0x04, 0x37
        /*0002*/ 	.short	(.L_21 - .L_20)
.L_20:
        /*0004*/ 	.word	0x00000082


	//----- nvinfo : EIATTR_KPARAM_INFO
	.align		4
.L_21:
        /*0008*/ 	.byte	0x04, 0x17
        /*000a*/ 	.short	(.L_23 - .L_22)
.L_22:
        /*000c*/ 	.word	0x00000000
        /*0010*/ 	.short	0x0000
        /*0012*/ 	.short	0x0070
        /*0014*/ 	.byte	0x00, 0xf0, 0x01, 0x10


	//----- nvinfo : EIATTR_SPARSE_MMA_MASK
	.align		4
.L_23:
        /*0018*/ 	.byte	0x03, 0x50
        /*001a*/ 	.short	0x0000


	//----- nvinfo : EIATTR_MAXREG_COUNT
	.align		4
        /*001c*/ 	.byte	0x03, 0x1b
        /*001e*/ 	.short	0x00a8


	//----- nvinfo : EIATTR_NUM_BARRIERS
	.align		4
        /*0020*/ 	.byte	0x02, 0x4c
        /*0022*/ 	.byte	0x01
	.zero		1


	//----- nvinfo : EIATTR_EXTERNS
	.align		4
        /*0024*/ 	.byte	0x04, 0x0f
        /*0026*/ 	.short	(.L_25 - .L_24)


	//   ....[0]....
	.align		4
.L_24:
        /*0028*/ 	.word	index@(__assertfail)


	//----- nvinfo : EIATTR_MERCURY_ISA_VERSION
	.align		4
.L_25:
        /*002c*/ 	.byte	0x03, 0x5f
        /*002e*/ 	.short	0x0101


	//----- nvinfo : EIATTR_INT_WARP_WIDE_INSTR_OFFSETS
	.align		4
        /*0030*/ 	.byte	0x04, 0x31
        /*0032*/ 	.short	(.L_27 - .L_26)


	//   ....[0]....
.L_26:
        /*0034*/ 	.word	0x00000410


	//   ....[1]....
        /*0038*/ 	.word	0x00000440


	//   ....[2]....
        /*003c*/ 	.word	0x00000520


	//----- nvinfo : EIATTR_COOP_GROUP_MASK_REGIDS
	.align		4
.L_27:
        /*0040*/ 	.byte	0x04, 0x29
        /*0042*/ 	.short	(.L_29 - .L_28)


	//   ....[0]....
.L_28:
        /*0044*/ 	.word	0xffffffff


	//   ....[1]....
        /*0048*/ 	.word	0xffffffff


	//   ....[2]....
        /*004c*/ 	.word	0xffffffff


	//   ....[3]....
        /*0050*/ 	.word	0xffffffff


	//   ....[4]....
        /*0054*/ 	.word	0xffffffff


	//----- nvinfo : EIATTR_COOP_GROUP_INSTR_OFFSETS
	.align		4
.L_29:
        /*0058*/ 	.byte	0x04, 0x28
        /*005a*/ 	.short	(.L_31 - .L_30)


	//   ....[0]....
.L_30:
        /*005c*/ 	.word	0x00000060


	//   ....[1]....
        /*0060*/ 	.word	0x00000070


	//   ....[2]....
        /*0064*/ 	.word	0x00000130


	//   ....[3]....
        /*0068*/ 	.word	0x00000320


	//   ....[4]....
        /*006c*/ 	.word	0x00000fd0


	//----- nvinfo : EIATTR_REG_RECONFIG
	.align		4
.L_31:
        /*0070*/ 	.byte	0x01, 0x54
	.zero		2


	//----- nvinfo : EIATTR_SYSCALL_OFFSETS
	.align		4
        /*0074*/ 	.byte	0x04, 0x46
        /*0076*/ 	.short	(.L_33 - .L_32)


	//   ....[0]....
.L_32:
        /*0078*/ 	.word	0x00001190


	//----- nvinfo : EIATTR_MBARRIER_INSTR_OFFSETS
	.align		4
.L_33:
        /*007c*/ 	.byte	0x04, 0x39
        /*007e*/ 	.short	(.L_35 - .L_34)


	//   ....[0]....
.L_34:
        /*0080*/ 	.word	0x00000230
        /*0084*/ 	.word	0x000000ff
        /*0088*/ 	.word	0x00000000
        /*008c*/ 	.short	0x0100
        /*008e*/ 	.byte	0x08
	.zero		1


	//   ....[1]....
        /*0090*/ 	.word	0x00000240
        /*0094*/ 	.word	0x000000ff
        /*0098*/ 	.word	0x00000038
        /*009c*/ 	.short	0x0100
        /*009e*/ 	.byte	0x08
	.zero		1


	//   ....[2]....
        /*00a0*/ 	.word	0x00000250
        /*00a4*/ 	.word	0x000000ff
        /*00a8*/ 	.word	0x00000008
        /*00ac*/ 	.short	0x0100
        /*00ae*/ 	.byte	0x08
	.zero		1


	//   ....[3]....
        /*00b0*/ 	.word	0x00000260
        /*00b4*/ 	.word	0x000000ff
        /*00b8*/ 	.word	0x00000040
        /*00bc*/ 	.short	0x0100
        /*00be*/ 	.byte	0x08
	.zero		1


	//   ....[4]....
        /*00c0*/ 	.word	0x00000270
        /*00c4*/ 	.word	0x000000ff
        /*00c8*/ 	.word	0x00000010
        /*00cc*/ 	.short	0x0100
        /*00ce*/ 	.byte	0x08
	.zero		1


	//   ....[5]....
        /*00d0*/ 	.word	0x00000280
        /*00d4*/ 	.word	0x000000ff
        /*00d8*/ 	.word	0x00000048
        /*00dc*/ 	.short	0x0100
        /*00de*/ 	.byte	0x08
	.zero		1


	//   ....[6]....
        /*00e0*/ 	.word	0x00000290
        /*00e4*/ 	.word	0x000000ff
        /*00e8*/ 	.word	0x00000018
        /*00ec*/ 	.short	0x0100
        /*00ee*/ 	.byte	0x08
	.zero		1


	//   ....[7]....
        /*00f0*/ 	.word	0x000002a0
        /*00f4*/ 	.word	0x000000ff
        /*00f8*/ 	.word	0x00000050
        /*00fc*/ 	.short	0x0100
        /*00fe*/ 	.byte	0x08
	.zero		1


	//   ....[8]....
        /*0100*/ 	.word	0x000002b0
        /*0104*/ 	.word	0x000000ff
        /*0108*/ 	.word	0x00000020
        /*010c*/ 	.short	0x0100
        /*010e*/ 	.byte	0x08
	.zero		1


	//   ....[9]....
        /*0110*/ 	.word	0x000002c0
        /*0114*/ 	.word	0x000000ff
        /*0118*/ 	.word	0x00000058
        /*011c*/ 	.short	0x0100
        /*011e*/ 	.byte	0x08
	.zero		1


	//   ....[10]....
        /*0120*/ 	.word	0x000002d0
        /*0124*/ 	.word	0x000000ff
        /*0128*/ 	.word	0x00000028
        /*012c*/ 	.short	0x0100
        /*012e*/ 	.byte	0x08
	.zero		1


	//   ....[11]....
        /*0130*/ 	.word	0x000002e0
        /*0134*/ 	.word	0x000000ff
        /*0138*/ 	.word	0x00000060
        /*013c*/ 	.short	0x0100
        /*013e*/ 	.byte	0x08
	.zero		1


	//   ....[12]....
        /*0140*/ 	.word	0x000002f0
        /*0144*/ 	.word	0x000000ff
        /*0148*/ 	.word	0x00000030
        /*014c*/ 	.short	0x0100
        /*014e*/ 	.byte	0x08
	.zero		1


	//   ....[13]....
        /*0150*/ 	.word	0x00000300
        /*0154*/ 	.word	0x000000ff
        /*0158*/ 	.word	0x00000068
        /*015c*/ 	.short	0x0100
        /*015e*/ 	.byte	0x08
	.zero		1


	//   ....[14]....
        /*0160*/ 	.word	0x00000590
        /*0164*/ 	.word	0x000000ff
        /*0168*/ 	.word	0x00000080
        /*016c*/ 	.short	0x0100
        /*016e*/ 	.byte	0x06
	.zero		1


	//   ....[15]....
        /*0170*/ 	.word	0x000005f0
        /*0174*/ 	.word	0x000000ff
        /*0178*/ 	.word	0x00000088
        /*017c*/ 	.short	0x0100
        /*017e*/ 	.byte	0x06
	.zero		1


	//   ....[16]....
        /*0180*/ 	.word	0x00001210
        /*0184*/ 	.word	0x00000003
        /*0188*/ 	.word	0x00000000
        /*018c*/ 	.short	0x010a
        /*018e*/ 	.byte	0x3f
	.zero		1


	//   ....[17]....
        /*0190*/ 	.word	0x00001250
        /*0194*/ 	.word	0x00000003
        /*0198*/ 	.word	0x00000000
        /*019c*/ 	.short	0x010a
        /*019e*/ 	.byte	0x3f
	.zero		1


	//   ....[18]....
        /*01a0*/ 	.word	0x00001620
        /*01a4*/ 	.word	0x000000ff
        /*01a8*/ 	.word	0x00000000
        /*01ac*/ 	.short	0x010a
        /*01ae*/ 	.byte	0x08
	.zero		1


	//   ....[19]....
        /*01b0*/ 	.word	0x00001660
        /*01b4*/ 	.word	0x000000ff
        /*01b8*/ 	.word	0x00000000
        /*01bc*/ 	.short	0x010a
        /*01be*/ 	.byte	0x08
	.zero		1


	//   ....[20]....
        /*01c0*/ 	.word	0x000018f0
        /*01c4*/ 	.word	0x000000ff
        /*01c8*/ 	.word	0x00000000
        /*01cc*/ 	.short	0x0101
        /*01ce*/ 	.byte	0x08
	.zero		1


	//   ....[21]....
        /*01d0*/ 	.word	0x00001b10
        /*01d4*/ 	.word	0x000000ff
        /*01d8*/ 	.word	0x00000000
        /*01dc*/ 	.short	0x0101
        /*01de*/ 	.byte	0x04
	.zero		1


	//   ....[22]....
        /*01e0*/ 	.word	0x0000a9a0
        /*01e4*/ 	.word	0x0000000e
        /*01e8*/ 	.word	0x00000038
        /*01ec*/ 	.short	0x010a
        /*01ee*/ 	.byte	0x3f
	.zero		1


	//   ....[23]....
        /*01f0*/ 	.word	0x0000ad80
        /*01f4*/ 	.word	0x00000006
        /*01f8*/ 	.word	0x00000088
        /*01fc*/ 	.short	0x0101
        /*01fe*/ 	.byte	0x3f
	.zero		1


	//   ....[24]....
        /*0200*/ 	.word	0x0000b470
        /*0204*/ 	.word	0x00000007
        /*0208*/ 	.word	0x00000000
        /*020c*/ 	.short	0x010a
        /*020e*/ 	.byte	0x3f
	.zero		1


	//   ....[25]....
        /*0210*/ 	.word	0x0000b4f0
        /*0214*/ 	.word	0x00000009
        /*0218*/ 	.word	0x00000000
        /*021c*/ 	.short	0x010a
        /*021e*/ 	.byte	0x3f
	.zero		1


	//   ....[26]....
        /*0220*/ 	.word	0x0000b580
        /*0224*/ 	.word	0x00000006
        /*0228*/ 	.word	0x00000000
        /*022c*/ 	.short	0x010a
        /*022e*/ 	.byte	0x3f
	.zero		1


	//   ....[27]....
        /*0230*/ 	.word	0x0000b610
        /*0234*/ 	.word	0x00000009
        /*0238*/ 	.word	0x00000000
        /*023c*/ 	.short	0x010a
        /*023e*/ 	.byte	0x3f
	.zero		1


	//   ....[28]....
        /*0240*/ 	.word	0x0000b6a0
        /*0244*/ 	.word	0x00000006
        /*0248*/ 	.word	0x00000000
        /*024c*/ 	.short	0x010a
        /*024e*/ 	.byte	0x3f
	.zero		1


	//   ....[29]....
        /*0250*/ 	.word	0x0000b730
        /*0254*/ 	.word	0x00000009
        /*0258*/ 	.word	0x00000000
        /*025c*/ 	.short	0x010a
        /*025e*/ 	.byte	0x3f
	.zero		1


	//   ....[30]....
        /*0260*/ 	.word	0x0000b7c0
        /*0264*/ 	.word	0x00000003
        /*0268*/ 	.word	0x00000000
        /*026c*/ 	.short	0x010a
        /*026e*/ 	.byte	0x3f
	.zero		1


	//   ....[31]....
        /*0270*/ 	.word	0x0000b820
        /*0274*/ 	.word	0x00000003
        /*0278*/ 	.word	0x00000000
        /*027c*/ 	.short	0x010a
        /*027e*/ 	.byte	0x3f
	.zero		1


	//   ....[32]....
        /*0280*/ 	.word	0x0000b880
        /*0284*/ 	.word	0x00000004
        /*0288*/ 	.word	0x00000000
        /*028c*/ 	.short	0x010a
        /*028e*/ 	.byte	0x3f
	.zero		1


	//   ....[33]....
        /*0290*/ 	.word	0x0000b950
        /*0294*/ 	.word	0x0000000e
        /*0298*/ 	.word	0x00000038
        /*029c*/ 	.short	0x010a
        /*029e*/ 	.byte	0x3f
	.zero		1


	//   ....[34]....
        /*02a0*/ 	.word	0x0000ba20
        /*02a4*/ 	.word	0x00000007
        /*02a8*/ 	.word	0x00000000
        /*02ac*/ 	.short	0x010a
        /*02ae*/ 	.byte	0x3f
	.zero		1


	//   ....[35]....
        /*02b0*/ 	.word	0x0000ba70
        /*02b4*/ 	.word	0x00000009
        /*02b8*/ 	.word	0x00000000
        /*02bc*/ 	.short	0x010a
        /*02be*/ 	.byte	0x3f
	.zero		1


	//   ....[36]....
        /*02c0*/ 	.word	0x0000bac0
        /*02c4*/ 	.word	0x00000006
        /*02c8*/ 	.word	0x00000000
        /*02cc*/ 	.short	0x010a
        /*02ce*/ 	.byte	0x3f
	.zero		1


	//   ....[37]....
        /*02d0*/ 	.word	0x0000bb10
        /*02d4*/ 	.word	0x00000009
        /*02d8*/ 	.word	0x00000000
        /*02dc*/ 	.short	0x010a
        /*02de*/ 	.byte	0x3f
	.zero		1


	//   ....[38]....
        /*02e0*/ 	.word	0x0000bb60
        /*02e4*/ 	.word	0x00000006
        /*02e8*/ 	.word	0x00000000
        /*02ec*/ 	.short	0x010a
        /*02ee*/ 	.byte	0x3f
	.zero		1


	//   ....[39]....
        /*02f0*/ 	.word	0x0000bbb0
        /*02f4*/ 	.word	0x00000009
        /*02f8*/ 	.word	0x00000000
        /*02fc*/ 	.short	0x010a
        /*02fe*/ 	.byte	0x3f
	.zero		1


	//----- nvinfo : EIATTR_NUM_MBARRIERS
	.align		4
.L_35:
        /*0300*/ 	.byte	0x03, 0x38
        /*0302*/ 	.short	0x0010


	//----- nvinfo : EIATTR_EXIT_INSTR_OFFSETS
	.align		4
        /*0304*/ 	.byte	0x04, 0x1c
        /*0306*/ 	.short	(.L_37 - .L_36)


	//   ....[0]....
.L_36:
        /*0308*/ 	.word	0x00000640


	//   ....[1]....
        /*030c*/ 	.word	0x00000f00


	//   ....[2]....
        /*0310*/ 	.word	0x0000a010


	//   ....[3]....
        /*0314*/ 	.word	0x0000a640


	//   ....[4]....
        /*0318*/ 	.word	0x0000b810


	//----- nvinfo : EIATTR_MAX_THREADS
	.align		4
.L_37:
        /*031c*/ 	.byte	0x04, 0x05
        /*031e*/ 	.short	(.L_39 - .L_38)
.L_38:
        /*0320*/ 	.word	0x00000180
        /*0324*/ 	.word	0x00000001
        /*0328*/ 	.word	0x00000001


	//----- nvinfo : EIATTR_CRS_STACK_SIZE
	.align		4
.L_39:
        /*032c*/ 	.byte	0x04, 0x1e
        /*032e*/ 	.short	(.L_41 - .L_40)
.L_40:
        /*0330*/ 	.word	0x00000000


	//----- nvinfo : EIATTR_CBANK_PARAM_SIZE
	.align		4
.L_41:
        /*0334*/ 	.byte	0x03, 0x19
        /*0336*/ 	.short	0x0470


	//----- nvinfo : EIATTR_PARAM_CBANK
	.align		4
        /*0338*/ 	.byte	0x04, 0x0a
        /*033a*/ 	.short	(.L_43 - .L_42)
	.align		4
.L_42:
        /*033c*/ 	.word	index@(.nv.constant0._ZN7cutlass13device_kernelINS_4gemm6kernel13GemmUniversalIN4cute5tupleIJiiiiEEENS1_10collective13CollectiveMmaINS1_34MainloopSm90TmaGmmaWarpSpecializedILi7ENS5_IJNS4_1CILi1EEESB_SB_EEENS1_35KernelTmaWarpSpecializedCooperativeEEENS5_IJNSA_ILi128EEENSA_ILi256EEENSA_ILi64EEEEEENS_10bfloat16_tENS5_IJlSB_lEEESJ_SK_NS4_8TiledMMAINS4_8MMA_AtomIJNS4_4SM904GMMA28MMA_64x256x16_F32BF16BF16_SSILNSO_5MajorE0ELSQ_0ELNSO_7ScaleInE1ELSR_1EEEEEENS4_6LayoutINS5_IJNSA_ILi2EEESB_SB_EEENS5_IJSB_NSA_ILi0EEESX_EEEEENS5_IJNS4_10UnderscoreES10_S10_EEEEENS4_13SM90_TMA_LOADENS4_14ComposedLayoutINS4_7SwizzleILi3ELi4ELi3EEENS4_18smem_ptr_flag_bitsILi16EEENSU_INS5_IJNSA_ILi8EEESH_EEENS5_IJSH_SB_EEEEEEEvNS4_8identityES13_S1D_vS1E_EENS_8epilogue10collective6detail29Sm90TmaWarpSpecializedAdapterINS1H_15DefaultEpilogueISJ_SK_SK_NS1G_6thread17LinearCombinationISJ_Li1EffLNS1L_9ScaleType4KindE0ELNS_15FloatRoundStyleE2ESJ_EENS1_15EpilogueDefaultEEEEEvvEEEEvNT_6ParamsE)
        /*0340*/ 	.short	0x0210
        /*0342*/ 	.short	0x0470


	//----- nvinfo : EIATTR_SW_WAR
	.align		4
.L_43:
        /*0344*/ 	.byte	0x04, 0x36
        /*0346*/ 	.short	(.L_45 - .L_44)
.L_44:
        /*0348*/ 	.word	0x00000008
.L_45:


//--------------------- .nv.callgraph             --------------------------
	.section	.nv.callgraph,"",@"SHT_CUDA_CALLGRAPH"
	.align	4
	.sectionentsize	8
	.align		4
        /*0000*/ 	.word	0x00000000
	.align		4
        /*0004*/ 	.word	0xffffffff
	.align		4
        /*0008*/ 	.word	index@(_ZN7cutlass13device_kernelINS_4gemm6kernel13GemmUniversalIN4cute5tupleIJiiiiEEENS1_10collective13CollectiveMmaINS1_34MainloopSm90TmaGmmaWarpSpecializedILi7ENS5_IJNS4_1CILi1EEESB_SB_EEENS1_35KernelTmaWarpSpecializedCooperativeEEENS5_IJNSA_ILi128EEENSA_ILi256EEENSA_ILi64EEEEEENS_10bfloat16_tENS5_IJlSB_lEEESJ_SK_NS4_8TiledMMAINS4_8MMA_AtomIJNS4_4SM904GMMA28MMA_64x256x16_F32BF16BF16_SSILNSO_5MajorE0ELSQ_0ELNSO_7ScaleInE1ELSR_1EEEEEENS4_6LayoutINS5_IJNSA_ILi2EEESB_SB_EEENS5_IJSB_NSA_ILi0EEESX_EEEEENS5_IJNS4_10UnderscoreES10_S10_EEEEENS4_13SM90_TMA_LOADENS4_14ComposedLayoutINS4_7SwizzleILi3ELi4ELi3EEENS4_18smem_ptr_flag_bitsILi16EEENSU_INS5_IJNSA_ILi8EEESH_EEENS5_IJSH_SB_EEEEEEEvNS4_8identityES13_S1D_vS1E_EENS_8epilogue10collective6detail29Sm90TmaWarpSpecializedAdapterINS1H_15DefaultEpilogueISJ_SK_SK_NS1G_6thread17LinearCombinationISJ_Li1EffLNS1L_9ScaleType4KindE0ELNS_15FloatRoundStyleE2ESJ_EENS1_15EpilogueDefaultEEEEEvvEEEEvNT_6ParamsE)
	.align		4
        /*000c*/ 	.word	index@(__assertfail)
	.align		4
        /*0010*/ 	.word	0x00000000
	.align		4
        /*0014*/ 	.word	0xfffffffe
	.align		4
        /*0018*/ 	.word	0x00000000
	.align		4
        /*001c*/ 	.word	0xfffffffd
	.align		4
        /*0020*/ 	.word	0x00000000
	.align		4
        /*0024*/ 	.word	0xfffffffc


//--------------------- .nv.constant4             --------------------------
	.section	.nv.constant4,"a",@progbits
	.align	8
	.align		8
.nv.constant4:
        /*0000*/ 	.dword	__assertfail
	.align		8
        /*0008*/ 	.dword	__unnamed_1
	.align		8
        /*0010*/ 	.dword	_ZN40_INTERNAL_c037ebeb_4_k_cu_21c50a81_264454cuda3std3__45__cpo5beginE
	.align		8
        /*0018*/ 	.dword	_ZN40_INTERNAL_c037ebeb_4_k_cu_21c50a81_264454cuda3std3__45__cpo3endE
	.align		8
        /*0020*/ 	.dword	_ZN40_INTERNAL_c037ebeb_4_k_cu_21c50a81_264454cuda3std3__45__cpo6cbeginE
	.align		8
        /*0028*/ 	.dword	_ZN40_INTERNAL_c037ebeb_4_k_cu_21c50a81_264454cuda3std3__45__cpo4cendE
	.align		8
        /*0030*/ 	.dword	_ZN40_INTERNAL_c037ebeb_4_k_cu_21c50a81_264454cuda3std3__442_GLOBAL__N__c037ebeb_4_k_cu_21c50a81_264456ignoreE
	.align		8
        /*0038*/ 	.dword	_ZN40_INTERNAL_c037ebeb_4_k_cu_21c50a81_264454cuda3std3__419piecewise_constructE
	.align		8
        /*0040*/ 	.dword	_ZN40_INTERNAL_c037ebeb_4_k_cu_21c50a81_264454cuda3std3__48in_placeE
	.align		8
        /*0048*/ 	.dword	_ZN40_INTERNAL_c037ebeb_4_k_cu_21c50a81_264454cuda3std6ranges3__45__cpo4swapE
	.align		8
        /*0050*/ 	.dword	_ZN40_INTERNAL_c037ebeb_4_k_cu_21c50a81_264454cuda3std6ranges3__45__cpo9iter_moveE
	.align		8
        /*0058*/ 	.dword	_ZN40_INTERNAL_c037ebeb_4_k_cu_21c50a81_264454cute7productE
	.align		8
        /*0060*/ 	.dword	_ZN40_INTERNAL_c037ebeb_4_k_cu_21c50a81_264454cute1_E
	.align		8
        /*0068*/ 	.dword	$str$22
	.align		8
        /*0070*/ 	.dword	$str$23


//--------------------- .text._ZN7cutlass13device_kernelINS_4gemm6kernel13GemmUniversalIN4cute5tupleIJiiiiEEENS1_10collective13CollectiveMmaINS1_34MainloopSm90TmaGmmaWarpSpecializedILi7ENS5_IJNS4_1CILi1EEESB_SB_EEENS1_35KernelTmaWarpSpecializedCooperativeEEENS5_IJNSA_ILi128EEENSA_ILi256EEENSA_ILi64EEEEEENS_10bfloat16_tENS5_IJlSB_lEEESJ_SK_NS4_8TiledMMAINS4_8MMA_AtomIJNS4_4SM904GMMA28MMA_64x256x16_F32BF16BF16_SSILNSO_5MajorE0ELSQ_0ELNSO_7ScaleInE1ELSR_1EEEEEENS4_6LayoutINS5_IJNSA_ILi2EEESB_SB_EEENS5_IJSB_NSA_ILi0EEESX_EEEEENS5_IJNS4_10UnderscoreES10_S10_EEEEENS4_13SM90_TMA_LOADENS4_14ComposedLayoutINS4_7SwizzleILi3ELi4ELi3EEENS4_18smem_ptr_flag_bitsILi16EEENSU_INS5_IJNSA_ILi8EEESH_EEENS5_IJSH_SB_EEEEEEEvNS4_8identityES13_S1D_vS1E_EENS_8epilogue10collective6detail29Sm90TmaWarpSpecializedAdapterINS1H_15DefaultEpilogueISJ_SK_SK_NS1G_6thread17LinearCombinationISJ_Li1EffLNS1L_9ScaleType4KindE0ELNS_15FloatRoundStyleE2ESJ_EENS1_15EpilogueDefaultEEEEEvvEEEEvNT_6ParamsE --------------------------
	.section	.text._ZN7cutlass13device_kernelINS_4gemm6kernel13GemmUniversalIN4cute5tupleIJiiiiEEENS1_10collective13CollectiveMmaINS1_34MainloopSm90TmaGmmaWarpSpecializedILi7ENS5_IJNS4_1CILi1EEESB_SB_EEENS1_35KernelTmaWarpSpecializedCooperativeEEENS5_IJNSA_ILi128EEENSA_ILi256EEENSA_ILi64EEEEEENS_10bfloat16_tENS5_IJlSB_lEEESJ_SK_NS4_8TiledMMAINS4_8MMA_AtomIJNS4_4SM904GMMA28MMA_64x256x16_F32BF16BF16_SSILNSO_5MajorE0ELSQ_0ELNSO_7ScaleInE1ELSR_1EEEEEENS4_6LayoutINS5_IJNSA_ILi2EEESB_SB_EEENS5_IJSB_NSA_ILi0EEESX_EEEEENS5_IJNS4_10UnderscoreES10_S10_EEEEENS4_13SM90_TMA_LOADENS4_14ComposedLayoutINS4_7SwizzleILi3ELi4ELi3EEENS4_18smem_ptr_flag_bitsILi16EEENSU_INS5_IJNSA_ILi8EEESH_EEENS5_IJSH_SB_EEEEEEEvNS4_8identityES13_S1D_vS1E_EENS_8epilogue10collective6detail29Sm90TmaWarpSpecializedAdapterINS1H_15DefaultEpilogueISJ_SK_SK_NS1G_6thread17LinearCombinationISJ_Li1EffLNS1L_9ScaleType4KindE0ELNS_15FloatRoundStyleE2ESJ_EENS1_15EpilogueDefaultEEEEEvvEEEEvNT_6ParamsE,"ax",@progbits
	.align	128
.text._ZN7cutlass13device_kernelINS_4gemm6kernel13GemmUniversalIN4cute5tupleIJiiiiEEENS1_10collective13CollectiveMmaINS1_34MainloopSm90TmaGmmaWarpSpecializedILi7ENS5_IJNS4_1CILi1EEESB_SB_EEENS1_35KernelTmaWarpSpecializedCooperativeEEENS5_IJNSA_ILi128EEENSA_ILi256EEENSA_ILi64EEEEEENS_10bfloat16_tENS5_IJlSB_lEEESJ_SK_NS4_8TiledMMAINS4_8MMA_AtomIJNS4_4SM904GMMA28MMA_64x256x16_F32BF16BF16_SSILNSO_5MajorE0ELSQ_0ELNSO_7ScaleInE1ELSR_1EEEEEENS4_6LayoutINS5_IJNSA_ILi2EEESB_SB_EEENS5_IJSB_NSA_ILi0EEESX_EEEEENS5_IJNS4_10UnderscoreES10_S10_EEEEENS4_13SM90_TMA_LOADENS4_14ComposedLayoutINS4_7SwizzleILi3ELi4ELi3EEENS4_18smem_ptr_flag_bitsILi16EEENSU_INS5_IJNSA_ILi8EEESH_EEENS5_IJSH_SB_EEEEEEEvNS4_8identityES13_S1D_vS1E_EENS_8epilogue10collective6detail29Sm90TmaWarpSpecializedAdapterINS1H_15DefaultEpilogueISJ_SK_SK_NS1G_6thread17LinearCombinationISJ_Li1EffLNS1L_9ScaleType4KindE0ELNS_15FloatRoundStyleE2ESJ_EENS1_15EpilogueDefaultEEEEEvvEEEEvNT_6ParamsE:
        .type           _ZN7cutlass13device_kernelINS_4gemm6kernel13GemmUniversalIN4cute5tupleIJiiiiEEENS1_10collective13CollectiveMmaINS1_34MainloopSm90TmaGmmaWarpSpecializedILi7ENS5_IJNS4_1CILi1EEESB_SB_EEENS1_35KernelTmaWarpSpecializedCooperativeEEENS5_IJNSA_ILi128EEENSA_ILi256EEENSA_ILi64EEEEEENS_10bfloat16_tENS5_IJlSB_lEEESJ_SK_NS4_8TiledMMAINS4_8MMA_AtomIJNS4_4SM904GMMA28MMA_64x256x16_F32BF16BF16_SSILNSO_5MajorE0ELSQ_0ELNSO_7ScaleInE1ELSR_1EEEEEENS4_6LayoutINS5_IJNSA_ILi2EEESB_SB_EEENS5_IJSB_NSA_ILi0EEESX_EEEEENS5_IJNS4_10UnderscoreES10_S10_EEEEENS4_13SM90_TMA_LOADENS4_14ComposedLayoutINS4_7SwizzleILi3ELi4ELi3EEENS4_18smem_ptr_flag_bitsILi16EEENSU_INS5_IJNSA_ILi8EEESH_EEENS5_IJSH_SB_EEEEEEEvNS4_8identityES13_S1D_vS1E_EENS_8epilogue10collective6detail29Sm90TmaWarpSpecializedAdapterINS1H_15DefaultEpilogueISJ_SK_SK_NS1G_6thread17LinearCombinationISJ_Li1EffLNS1L_9ScaleType4KindE0ELNS_15FloatRoundStyleE2ESJ_EENS1_15EpilogueDefaultEEEEEvvEEEEvNT_6ParamsE,@function
        .size           _ZN7cutlass13device_kernelINS_4gemm6kernel13GemmUniversalIN4cute5tupleIJiiiiEEENS1_10collective13CollectiveMmaINS1_34MainloopSm90TmaGmmaWarpSpecializedILi7ENS5_IJNS4_1CILi1EEESB_SB_EEENS1_35KernelTmaWarpSpecializedCooperativeEEENS5_IJNSA_ILi128EEENSA_ILi256EEENSA_ILi64EEEEEENS_10bfloat16_tENS5_IJlSB_lEEESJ_SK_NS4_8TiledMMAINS4_8MMA_AtomIJNS4_4SM904GMMA28MMA_64x256x16_F32BF16BF16_SSILNSO_5MajorE0ELSQ_0ELNSO_7ScaleInE1ELSR_1EEEEEENS4_6LayoutINS5_IJNSA_ILi2EEESB_SB_EEENS5_IJSB_NSA_ILi0EEESX_EEEEENS5_IJNS4_10UnderscoreES10_S10_EEEEENS4_13SM90_TMA_LOADENS4_14ComposedLayoutINS4_7SwizzleILi3ELi4ELi3EEENS4_18smem_ptr_flag_bitsILi16EEENSU_INS5_IJNSA_ILi8EEESH_EEENS5_IJSH_SB_EEEEEEEvNS4_8identityES13_S1D_vS1E_EENS_8epilogue10collective6detail29Sm90TmaWarpSpecializedAdapterINS1H_15DefaultEpilogueISJ_SK_SK_NS1G_6thread17LinearCombinationISJ_Li1EffLNS1L_9ScaleType4KindE0ELNS_15FloatRoundStyleE2ESJ_EENS1_15EpilogueDefaultEEEEEvvEEEEvNT_6ParamsE,(.L_x_328 - _ZN7cutlass13device_kernelINS_4gemm6kernel13GemmUniversalIN4cute5tupleIJiiiiEEENS1_10collective13CollectiveMmaINS1_34MainloopSm90TmaGmmaWarpSpecializedILi7ENS5_IJNS4_1CILi1EEESB_SB_EEENS1_35KernelTmaWarpSpecializedCooperativeEEENS5_IJNSA_ILi128EEENSA_ILi256EEENSA_ILi64EEEEEENS_10bfloat16_tENS5_IJlSB_lEEESJ_SK_NS4_8TiledMMAINS4_8MMA_AtomIJNS4_4SM904GMMA28MMA_64x256x16_F32BF16BF16_SSILNSO_5MajorE0ELSQ_0ELNSO_7ScaleInE1ELSR_1EEEEEENS4_6LayoutINS5_IJNSA_ILi2EEESB_SB_EEENS5_IJSB_NSA_ILi0EEESX_EEEEENS5_IJNS4_10UnderscoreES10_S10_EEEEENS4_13SM90_TMA_LOADENS4_14ComposedLayoutINS4_7SwizzleILi3ELi4ELi3EEENS4_18smem_ptr_flag_bitsILi16EEENSU_INS5_IJNSA_ILi8EEESH_EEENS5_IJSH_SB_EEEEEEEvNS4_8identityES13_S1D_vS1E_EENS_8epilogue10collective6detail29Sm90TmaWarpSpecializedAdapterINS1H_15DefaultEpilogueISJ_SK_SK_NS1G_6thread17LinearCombinationISJ_Li1EffLNS1L_9ScaleType4KindE0ELNS_15FloatRoundStyleE2ESJ_EENS1_15EpilogueDefaultEEEEEvvEEEEvNT_6ParamsE)
        .other          _ZN7cutlass13device_kernelINS_4gemm6kernel13GemmUniversalIN4cute5tupleIJiiiiEEENS1_10collective13CollectiveMmaINS1_34MainloopSm90TmaGmmaWarpSpecializedILi7ENS5_IJNS4_1CILi1EEESB_SB_EEENS1_35KernelTmaWarpSpecializedCooperativeEEENS5_IJNSA_ILi128EEENSA_ILi256EEENSA_ILi64EEEEEENS_10bfloat16_tENS5_IJlSB_lEEESJ_SK_NS4_8TiledMMAINS4_8MMA_AtomIJNS4_4SM904GMMA28MMA_64x256x16_F32BF16BF16_SSILNSO_5MajorE0ELSQ_0ELNSO_7ScaleInE1ELSR_1EEEEEENS4_6LayoutINS5_IJNSA_ILi2EEESB_SB_EEENS5_IJSB_NSA_ILi0EEESX_EEEEENS5_IJNS4_10UnderscoreES10_S10_EEEEENS4_13SM90_TMA_LOADENS4_14ComposedLayoutINS4_7SwizzleILi3ELi4ELi3EEENS4_18smem_ptr_flag_bitsILi16EEENSU_INS5_IJNSA_ILi8EEESH_EEENS5_IJSH_SB_EEEEEEEvNS4_8identityES13_S1D_vS1E_EENS_8epilogue10collective6detail29Sm90TmaWarpSpecializedAdapterINS1H_15DefaultEpilogueISJ_SK_SK_NS1G_6thread17LinearCombinationISJ_Li1EffLNS1L_9ScaleType4KindE0ELNS_15FloatRoundStyleE2ESJ_EENS1_15EpilogueDefaultEEEEEvvEEEEvNT_6ParamsE,@"STO_CUDA_ENTRY STV_DEFAULT"
_ZN7cutlass13device_kernelINS_4gemm6kernel13GemmUniversalIN4cute5tupleIJiiiiEEENS1_10collective13CollectiveMmaINS1_34MainloopSm90TmaGmmaWarpSpecializedILi7ENS5_IJNS4_1CILi1EEESB_SB_EEENS1_35KernelTmaWarpSpecializedCooperativeEEENS5_IJNSA_ILi128EEENSA_ILi256EEENSA_ILi64EEEEEENS_10bfloat16_tENS5_IJlSB_lEEESJ_SK_NS4_8TiledMMAINS4_8MMA_AtomIJNS4_4SM904GMMA28MMA_64x256x16_F32BF16BF16_SSILNSO_5MajorE0ELSQ_0ELNSO_7ScaleInE1ELSR_1EEEEEENS4_6LayoutINS5_IJNSA_ILi2EEESB_SB_EEENS5_IJSB_NSA_ILi0EEESX_EEEEENS5_IJNS4_10UnderscoreES10_S10_EEEEENS4_13SM90_TMA_LOADENS4_14ComposedLayoutINS4_7SwizzleILi3ELi4ELi3EEENS4_18smem_ptr_flag_bitsILi16EEENSU_INS5_IJNSA_ILi8EEESH_EEENS5_IJSH_SB_EEEEEEEvNS4_8identityES13_S1D_vS1E_EENS_8epilogue10collective6detail29Sm90TmaWarpSpecializedAdapterINS1H_15DefaultEpilogueISJ_SK_SK_NS1G_6thread17LinearCombinationISJ_Li1EffLNS1L_9ScaleType4KindE0ELNS_15FloatRoundStyleE2ESJ_EENS1_15EpilogueDefaultEEEEEvvEEEEvNT_6ParamsE:
[----:B------:R-:W0:Y:S01]  /*0000*/  LDC R1, c[0x0][0x28] ;  /* 0x00000a00ff017b82 */ /* 0x000e220000000800 */
[----:B------:R-:W1:Y:S01]  /*0010*/  S2R R18, SR_TID.X ;  /* 0x0000000000127919 */ /* 0x000e620000002100 */
[----:B------:R-:W-:Y:S01]  /*0020*/  ELECT P0, URZ, PT ;  /* 0x00000000003f782f */ /* 0x000fe20003800000 */
[----:B------:R-:W-:Y:S01]  /*0030*/  BSSY B0, `(.L_x_0) ;  /* 0x000000f000007945 */ /* 0x000fe20003800000 */
[--C-:B-1----:R-:W-:Y:S02]  /*0040*/  SHF.R.U32.HI R0, RZ, 0x5, R18.reuse ;  /* 0x00000005ff007819 */ /* 0x102fe40000011612 */
[----:B------:R-:W-:-:S03]  /*0050*/  SHF.R.U32.HI R22, RZ, 0x7, R18 ;  /* 0x00000007ff167819 */ /* 0x000fc60000011612 */
[----:B------:R-:W1:Y:S04]  /*0060*/  SHFL.IDX PT, R5, R0, RZ, 0x1f ;  /* 0x00001fff00057589 */ /* 0x000e6800000e0000 */
[----:B------:R2:W3:Y:S01]  /*0070*/  SHFL.IDX PT, R8, R22, RZ, 0x1f ;  /* 0x00001fff16087589 */ /* 0x0004e200000e0000 */
[----:B-1----:R-:W-:-:S13]  /*0080*/  ISETP.NE.OR P0, PT, R5, RZ, !P0 ;  /* 0x000000ff0500720c */ /* 0x002fda0004705670 */
[----:B0-23--:R-:W-:Y:S05]  /*0090*/  @P0 BRA `(.L_x_1) ;  /* 0x0000000000200947 */ /* 0x00dfea0003800000 */
[----:B------:R-:W-:Y:S02]  /*00a0*/  ULDC.64 UR4, c[0x0][0x198] ;  /* 0x0000660000047ab9 */ /* 0x000fe40000000a00 */
[----:B------:R-:W-:Y:S02]  /*00b0*/  UIADD3 UR6, UP0, UR4, 0xf0, URZ ;  /* 0x000000f004067890 */ /* 0x000fe4000ff1e03f */
[----:B------:R-:W-:Y:S02]  /*00c0*/  UIADD3 UR4, UP1, UR4, 0x1f0, URZ ;  /* 0x000001f004047890 */ /* 0x000fe4000ff3e03f */
[----:B------:R-:W-:Y:S02]  /*00d0*/  UIADD3.X UR7, URZ, UR5, URZ, UP0, !UPT ;  /* 0x000000053f077290 */ /* 0x000fe400087fe43f */
[----:B------:R-:W-:-:S07]  /*00e0*/  UIADD3.X UR5, URZ, UR5, URZ, UP1, !UPT ;  /* 0x000000053f057290 */ /* 0x000fce0008ffe43f */
[----:B------:R0:W-:Y:S02]  /*00f0*/  UTMACCTL.PF [UR6] ;  /* 0x00000000060079b9 */ /* 0x0001e40008040000 */
[----:B------:R0:W-:Y:S02]  /*0100*/  UTMACCTL.PF [UR4] ;  /* 0x00000000040079b9 */ /* 0x0001e40008040000 */
[----:B0-----:R-:W-:Y:S01]  /*0110*/  NOP ;  /* 0x0000000000007918 */ /* 0x001fe20000000000 */
.L_x_1:
[----:B------:R-:W-:Y:S05]  /*0120*/  BSYNC B0 ;  /* 0x0000000000007941 */ /* 0x000fea0003800000 */
.L_x_0:
[----:B------:R-:W0:Y:S02]  /*0130*/  SHFL.IDX PT, R2, R0, RZ, 0x1f ;  /* 0x00001fff00027589 */ /* 0x000e2400000e0000 */
[----:B0-----:R-:W-:-:S13]  /*0140*/  ISETP.NE.AND P0, PT, R2, RZ, PT ;  /* 0x000000ff0200720c */ /* 0x001fda0003f05270 */
[----:B------:R-:W-:Y:S05]  /*0150*/  @P0 BRA `(.L_x_2) ;  /* 0x0000000000700947 */ /* 0x000fea0003800000 */
[----:B------:R-:W0:Y:S01]  /*0160*/  S2UR UR8, SR_CgaCtaId ;  /* 0x00000000000879c3 */ /* 0x000e220000008800 */
[----:B------:R-:W-:Y:S01]  /*0170*/  UMOV UR4, 0x400 ;  /* 0x0000040000047882 */ /* 0x000fe20000000000 */
[----:B------:R-:W-:Y:S01]  /*0180*/  UMOV UR5, 0x1 ;  /* 0x0000000100057882 */ /* 0x000fe20000000000 */
[----:B------:R-:W-:Y:S01]  /*0190*/  UMOV UR6, 0x100 ;  /* 0x0000010000067882 */ /* 0x000fe20000000000 */
[----:B------:R-:W-:Y:S01]  /*01a0*/  ELECT P0, URZ, PT ;  /* 0x00000000003f782f */ /* 0x000fe20003800000 */
[----:B------:R-:W-:-:S04]  /*01b0*/  UIADD3 UR6, -UR6, 0x100000, URZ ;  /* 0x0010000006067890 */ /* 0x000fc8000fffe13f */
[----:B------:R-:W-:Y:S02]  /*01c0*/  USHF.L.U32 UR7, UR6, 0xb, URZ ;  /* 0x0000000b06077899 */ /* 0x000fe4000800063f */
[----:B------:R-:W-:Y:S02]  /*01d0*/  USHF.L.U32 UR6, UR6, 0x1, URZ ;  /* 0x0000000106067899 */ /* 0x000fe4000800063f */
[----:B0-----:R-:W-:Y:S02]  /*01e0*/  ULEA UR8, UR8, UR4, 0x18 ;  /* 0x0000000408087291 */ /* 0x001fe4000f8ec03f */
[----:B------:R-:W-:-:S04]  /*01f0*/  UIADD3 UR4, -UR5, 0x100000, URZ ;  /* 0x0010000005047890 */ /* 0x000fc8000fffe13f */
[----:B------:R-:W-:Y:S02]  /*0200*/  USHF.L.U32 UR5, UR4, 0xb, URZ ;  /* 0x0000000b04057899 */ /* 0x000fe4000800063f */
[----:B------:R-:W-:Y:S01]  /*0210*/  USHF.L.U32 UR4, UR4, 0x1, URZ ;  /* 0x0000000104047899 */ /* 0x000fe2000800063f */
[----:B------:R-:W0:Y:S11]  /*0220*/  FENCE.VIEW.ASYNC.S ;  /* 0x00000000000073c6 */ /* 0x000e360000000000 */
[----:B0-----:R0:W1:Y:S01]  /*0230*/  SYNCS.EXCH.64 URZ, [UR8], UR4 ;  /* 0x00000004083f75b2 */ /* 0x0010620008000100 */
[----:B------:R0:W2:Y:S01]  /*0240*/  SYNCS.EXCH.64 URZ, [UR8+0x38], UR6 ;  /* 0x00003806083f75b2 */ /* 0x0000a20008000100 */
[----:B------:R0:W3:Y:S01]  /*0250*/  SYNCS.EXCH.64 URZ, [UR8+0x8], UR4 ;  /* 0x00000804083f75b2 */ /* 0x0000e20008000100 */
[----:B------:R0:W4:Y:S01]  /*0260*/  SYNCS.EXCH.64 URZ, [UR8+0x40], UR6 ;  /* 0x00004006083f75b2 */ /* 0x0001220008000100 */
[----:B------:R0:W0:Y:S01]  /*0270*/  SYNCS.EXCH.64 URZ, [UR8+0x10], UR4 ;  /* 0x00001004083f75b2 */ /* 0x0000220008000100 */
        /* <DEDUP_REMOVED lines=9> */
[----:B------:R-:W-:Y:S01]  /*0310*/  NOP ;  /* 0x0000000000007918 */ /* 0x000fe20000000000 */
.L_x_2:
[----:B------:R-:W5:Y:S01]  /*0320*/  SHFL.IDX PT, R0, R0, RZ, 0x1f ;  /* 0x00001fff00007589 */ /* 0x000f6200000e0000 */
[----:B------:R-:W-:Y:S01]  /*0330*/  ELECT P0, URZ, PT ;  /* 0x00000000003f782f */ /* 0x000fe20003800000 */
[----:B------:R-:W1:Y:S01]  /*0340*/  LDC R2, c[0x0][0x65c] ;  /* 0x00019700ff027b82 */ /* 0x000e620000000800 */
[----:B------:R-:W-:Y:S01]  /*0350*/  SHF.R.S32.HI R6, RZ, 0x1f, R5 ;  /* 0x0000001fff067819 */ /* 0x000fe20000011405 */
[----:B------:R-:W2:Y:S01]  /*0360*/  S2R R3, SR_CTAID.Y ;  /* 0x0000000000037919 */ /* 0x000ea20000002600 */
[----:B0-----:R-:W-:Y:S01]  /*0370*/  UMOV UR4, 0x20 ;  /* 0x0000002000047882 */ /* 0x001fe20000000000 */
[----:B------:R-:W-:Y:S01]  /*0380*/  ISETP.NE.AND P2, PT, R8, RZ, PT ;  /* 0x000000ff0800720c */ /* 0x000fe20003f45270 */
[----:B------:R-:W-:Y:S01]  /*0390*/  NOP ;  /* 0x0000000000007918 */ /* 0x000fe20000000000 */
[----:B------:R-:W0:Y:S01]  /*03a0*/  S2R R4, SR_CTAID.X ;  /* 0x0000000000047919 */ /* 0x000e220000002500 */
[----:B------:R-:W-:Y:S01]  /*03b0*/  LEA.HI R6, R6, R5, RZ, 0x2 ;  /* 0x0000000506067211 */ /* 0x000fe200078f10ff */
[----:B------:R-:W-:Y:S01]  /*03c0*/  NOP ;  /* 0x0000000000007918 */ /* 0x000fe20000000000 */
[----:B-----5:R-:W-:-:S02]  /*03d0*/  ISETP.NE.OR P0, PT, R0, RZ, !P0 ;  /* 0x000000ff0000720c */ /* 0x020fc40004705670 */
[----:B-1----:R-:W-:-:S04]  /*03e0*/  ISETP.NE.AND P3, PT, R2, 0x1, PT ;  /* 0x000000010200780c */ /* 0x002fc80003f65270 */
[----:B------:R-:W-:Y:S02]  /*03f0*/  P2R R0, PR, RZ, 0x8 ;  /* 0x00000008ff007803 */ /* 0x000fe40000000000 */
[----:B------:R-:W-:-:S05]  /*0400*/  LOP3.LUT R0, R6, 0xfffffffc, RZ, 0xc0, !PT ;  /* 0xfffffffc06007812 */ /* 0x000fca00078ec0ff */
[----:B------:R-:W-:Y:S01]  /*0410*/  VOTEU.ALL UP0, P0 ;  /* 0x00000000003f7886 */ /* 0x000fe20000000000 */
[----:B------:R-:W-:Y:S01]  /*0420*/  IMAD.IADD R0, R5, 0x1, -R0 ;  /* 0x0000000105007824 */ /* 0x000fe200078e0a00 */
[----:B------:R-:W0:Y:S01]  /*0430*/  @P3 LDC R17, c[0x0][0x10] ;  /* 0x00000400ff113b82 */ /* 0x000e220000000800 */
[----:B------:R-:W-:Y:S01]  /*0440*/  VOTEU.ALL UP1, P0 ;  /* 0x00000000003f7886 */ /* 0x000fe20000020000 */
[----:B--2---:R-:W-:Y:S01]  /*0450*/  @P3 IMAD.MOV.U32 R6, RZ, RZ, R3 ;  /* 0x000000ffff063224 */ /* 0x004fe200078e0003 */
[----:B------:R-:W-:Y:S01]  /*0460*/  @!UP0 UMOV UR6, 0x400 ;  /* 0x0000040000068882 */ /* 0x000fe20000000000 */
[----:B------:R-:W-:-:S04]  /*0470*/  @!UP0 UIADD3 UR4, -UR4, 0x100000, URZ ;  /* 0x0010000004048890 */ /* 0x000fc8000fffe13f */
[----:B------:R-:W-:Y:S02]  /*0480*/  @!UP0 USHF.L.U32 UR5, UR4, 0xb, URZ ;  /* 0x0000000b04058899 */ /* 0x000fe4000800063f */
[----:B------:R-:W-:Y:S01]  /*0490*/  @!UP0 USHF.L.U32 UR4, UR4, 0x1, URZ ;  /* 0x0000000104048899 */ /* 0x000fe2000800063f */
[----:B------:R-:W-:Y:S02]  /*04a0*/  @P3 IMAD.MOV.U32 R7, RZ, RZ, RZ ;  /* 0x000000ffff073224 */ /* 0x000fe400078e00ff */
[----:B------:R-:W-:Y:S01]  /*04b0*/  IMAD.MOV.U32 R5, RZ, RZ, RZ ;  /* 0x000000ffff057224 */ /* 0x000fe200078e00ff */
[----:B------:R-:W1:Y:S01]  /*04c0*/  @!UP0 S2UR UR7, SR_CgaCtaId ;  /* 0x00000000000789c3 */ /* 0x000e620000008800 */
[----:B------:R-:W-:-:S07]  /*04d0*/  @P3 IMAD.MOV.U32 R11, RZ, RZ, RZ ;  /* 0x000000ffff0b3224 */ /* 0x000fce00078e00ff */
[----:B------:R-:W2:Y:S01]  /*04e0*/  @!P3 LDC R9, c[0x0][0xc] ;  /* 0x00000300ff09bb82 */ /* 0x000ea20000000800 */
[----:B0-----:R-:W-:-:S04]  /*04f0*/  @P3 IMAD.WIDE.U32 R16, R4, R17, R6 ;  /* 0x0000001104103225 */ /* 0x001fc800078e0006 */
[----:B------:R-:W-:Y:S01]  /*0500*/  @P3 IMAD.IADD R17, R17, 0x1, R11 ;  /* 0x0000000111113824 */ /* 0x000fe200078e020b */
[----:B-1----:R-:W-:Y:S01]  /*0510*/  @!UP0 ULEA UR6, UR7, UR6, 0x18 ;  /* 0x0000000607068291 */ /* 0x002fe2000f8ec03f */
[----:B------:R-:W-:Y:S01]  /*0520*/  VOTEU.ALL UP0, P0 ;  /* 0x00000000003f7886 */ /* 0x000fe20000000000 */
[----:B------:R-:W-:-:S04]  /*0530*/  ISETP.NE.AND P0, PT, R0, 0x3, PT ;  /* 0x000000030000780c */ /* 0x000fc80003f05270 */
[----:B------:R-:W-:Y:S01]  /*0540*/  ISETP.EQ.OR P0, PT, R0, RZ, !P0 ;  /* 0x000000ff0000720c */ /* 0x000fe20004702670 */
[----:B--2---:R-:W-:-:S03]  /*0550*/  @!P3 IMAD.WIDE.U32 R6, R9, R3, R4 ;  /* 0x000000030906b225 */ /* 0x004fc600078e0004 */
[C---:B------:R-:W-:Y:S01]  /*0560*/  ISETP.EQ.AND P0, PT, R8.reuse, RZ, P0 ;  /* 0x000000ff0800720c */ /* 0x040fe20000702270 */
[----:B------:R-:W-:Y:S01]  /*0570*/  VIADD R8, R8, 0xffffffff ;  /* 0xffffffff08087836 */ /* 0x000fe20000000000 */
[----:B------:R-:W0:Y:S02]  /*0580*/  FENCE.VIEW.ASYNC.S ;  /* 0x00000000000073c6 */ /* 0x000e240000000000 */
[----:B0-----:R0:W3:Y:S01]  /*0590*/  @!UP0 SYNCS.EXCH.64 URZ, [UR6+0x80], UR4 ;  /* 0x00008004063f85b2 */ /* 0x0010e20008000100 */
[----:B------:R-:W-:Y:S01]  /*05a0*/  @!P3 IMAD.MOV.U32 R16, RZ, RZ, R6 ;  /* 0x000000ffff10b224 */ /* 0x000fe200078e0006 */
[----:B------:R-:W-:Y:S01]  /*05b0*/  SEL R19, RZ, 0x1, !P0 ;  /* 0x00000001ff137807 */ /* 0x000fe20004000000 */
[----:B------:R-:W-:Y:S01]  /*05c0*/  @!P3 IMAD.MOV.U32 R17, RZ, RZ, R7 ;  /* 0x000000ffff11b224 */ /* 0x000fe200078e0007 */
[----:B------:R-:W-:-:S04]  /*05d0*/  ISETP.GE.U32.AND P1, PT, R8, 0x2, PT ;  /* 0x000000020800780c */ /* 0x000fc80003f26070 */
[----:B------:R-:W-:Y:S01]  /*05e0*/  SEL R19, R19, 0x2, P1 ;  /* 0x0000000213137807 */ /* 0x000fe20000800000 */
[----:B------:R0:W3:Y:S01]  /*05f0*/  @!UP1 SYNCS.EXCH.64 URZ, [UR6+0x88], UR4 ;  /* 0x00008804063f95b2 */ /* 0x0000e20008000100 */
[----:B------:R-:W-:Y:S01]  /*0600*/  NOP ;  /* 0x0000000000007918 */ /* 0x000fe20000000000 */
[----:B---34-:R-:W-:Y:S06]  /*0610*/  BAR.SYNC.DEFER_BLOCKING 0x0 ;  /* 0x0000000000007b1d */ /* 0x018fec0000010000 */
[----:B------:R-:W-:Y:S05]  /*0620*/  @!P2 BRA `(.L_x_3) ;  /* 0x00000098007ca947 */ /* 0x000fea0003800000 */
[----:B------:R-:W-:-:S13]  /*0630*/  ISETP.GT.U32.AND P0, PT, R8, 0x1, PT ;  /* 0x000000010800780c */ /* 0x000fda0003f04070 */
[----:B0-----:R-:W-:Y:S05]  /*0640*/  @P0 EXIT ;  /* 0x000000000000094d */ /* 0x001fea0003800000 */
[----:B------:R-:W-:Y:S01]  /*0650*/  ULDC.64 UR4, c[0x0][0x650] ;  /* 0x0001940000047ab9 */ /* 0x000fe20000000a00 */
[----:B------:R-:W-:Y:S01]  /*0660*/  PRMT R0, RZ, 0x7610, R0 ;  /* 0x00007610ff007816 */ /* 0x000fe20000000000 */
[----:B------:R-:W-:Y:S01]  /*0670*/  IMAD.MOV.U32 R153, RZ, RZ, -0x1 ;  /* 0xffffffffff997424 */ /* 0x000fe200078e00ff */
[----:B------:R-:W-:Y:S01]  /*0680*/  ISETP.GE.U32.AND P0, PT, R16, UR4, PT ;  /* 0x0000000410007c0c */ /* 0x000fe2000bf06070 */
[----:B------:R-:W-:Y:S02]  /*0690*/  IMAD.MOV.U32 R152, RZ, RZ, -0x1 ;  /* 0xffffffffff987424 */ /* 0x000fe400078e00ff */
[----:B------:R-:W-:Y:S01]  /*06a0*/  IMAD.MOV.U32 R23, RZ, RZ, -0x1 ;  /* 0xffffffffff177424 */ /* 0x000fe200078e00ff */
[----:B------:R-:W-:-:S13]  /*06b0*/  ISETP.GE.U32.AND.EX P0, PT, R17, UR5, PT, P0 ;  /* 0x0000000511007c0c */ /* 0x000fda000bf06100 */
[----:B------:R-:W-:Y:S05]  /*06c0*/  @P0 BRA `(.L_x_4) ;  /* 0x0000000400540947 */ /* 0x000fea0003800000 */
[----:B------:R-:W0:Y:S01]  /*06d0*/  LDC.64 R14, c[0x0][0x628] ;  /* 0x00018a00ff0e7b82 */ /* 0x000e220000000a00 */
[----:B------:R-:W-:Y:S02]  /*06e0*/  IMAD.MOV.U32 R6, RZ, RZ, R16 ;  /* 0x000000ffff067224 */ /* 0x000fe400078e0010 */
[----:B------:R-:W-:-:S05]  /*06f0*/  IMAD.MOV.U32 R7, RZ, RZ, R17 ;  /* 0x000000ffff077224 */ /* 0x000fca00078e0011 */
[----:B------:R-:W1:Y:S08]  /*0700*/  LDC R0, c[0x0][0x630] ;  /* 0x00018c00ff007b82 */ /* 0x000e700000000800 */
[----:B------:R-:W2:Y:S01]  /*0710*/  LDC.64 R20, c[0x0][0x620] ;  /* 0x00018800ff147b82 */ /* 0x000ea20000000a00 */
[----:B0-----:R-:W-:-:S04]  /*0720*/  ISETP.NE.U32.AND P0, PT, R14, RZ, PT ;  /* 0x000000ff0e00720c */ /* 0x001fc80003f05070 */
[----:B------:R-:W-:-:S13]  /*0730*/  ISETP.NE.AND.EX P0, PT, R15, RZ, PT, P0 ;  /* 0x000000ff0f00720c */ /* 0x000fda0003f05300 */
[----:B-12---:R-:W-:Y:S05]  /*0740*/  @!P0 BRA `(.L_x_5) ;  /* 0x0000000000288947 */ /* 0x006fea0003800000 */
[----:B------:R-:W0:Y:S02]  /*0750*/  LDC R11, c[0x0][0x634] ;  /* 0x00018d00ff0b7b82 */ /* 0x000e240000000800 */
[----:B0-----:R-:W-:-:S05]  /*0760*/  IADD3 R11, P0, R16, R11, RZ ;  /* 0x0000000b100b7210 */ /* 0x001fca0007f1e0ff */
[----:B------:R-:W-:-:S04]  /*0770*/  IMAD.X R13, RZ, RZ, R17, P0 ;  /* 0x000000ffff0d7224 */ /* 0x000fc800000e0611 */
[----:B------:R-:W-:-:S04]  /*0780*/  IMAD.WIDE.U32 R6, R13, R14, RZ ;  /* 0x0000000e0d067225 */ /* 0x000fc800078e00ff */
[----:B------:R-:W-:-:S04]  /*0790*/  IMAD.WIDE.U32 R8, P0, R11, R15, R6 ;  /* 0x0000000f0b087225 */ /* 0x000fc80007800006 */
[----:B------:R-:W-:-:S04]  /*07a0*/  IMAD.WIDE.U32 R6, R11, R14, RZ ;  /* 0x0000000e0b067225 */ /* 0x000fc800078e00ff */
[----:B------:R-:W-:Y:S01]  /*07b0*/  IMAD.X R11, RZ, RZ, RZ, P0 ;  /* 0x000000ffff0b7224 */ /* 0x000fe200000e06ff */
[----:B------:R-:W-:Y:S01]  /*07c0*/  IADD3 RZ, P0, R7, R8, RZ ;  /* 0x0000000807ff7210 */ /* 0x000fe20007f1e0ff */
[----:B------:R-:W-:-:S04]  /*07d0*/  IMAD.MOV.U32 R10, RZ, RZ, R9 ;  /* 0x000000ffff0a7224 */ /* 0x000fc800078e0009 */
[----:B------:R-:W-:-:S08]  /*07e0*/  IMAD.WIDE.U32.X R6, R13, R15, R10, P0 ;  /* 0x0000000f0d067225 */ /* 0x000fd000000e040a */
.L_x_5:
[-CC-:B------:R-:W-:Y:S01]  /*07f0*/  SHF.R.U64 R23, R6, R0.reuse, R7.reuse ;  /* 0x0000000006177219 */ /* 0x180fe20000001207 */
[----:B------:R-:W0:Y:S01]  /*0800*/  LDC R10, c[0x0][0x618] ;  /* 0x00018600ff0a7b82 */ /* 0x000e220000000800 */
[----:B------:R-:W-:Y:S01]  /*0810*/  SHF.R.U32.HI R5, RZ, R0, R7 ;  /* 0x00000000ff057219 */ /* 0x000fe20000011607 */
[----:B------:R-:W-:Y:S01]  /*0820*/  ULDC UR4, c[0x0][0x150] ;  /* 0x0000540000047ab9 */ /* 0x000fe20000000800 */
[----:B------:R-:W-:Y:S02]  /*0830*/  IADD3 R9, P0, RZ, -R23, RZ ;  /* 0x80000017ff097210 */ /* 0x000fe40007f1e0ff */
[----:B------:R-:W-:-:S03]  /*0840*/  I2FP.F32.U32 R0, R4 ;  /* 0x0000000400007245 */ /* 0x000fc60000201000 */
[----:B------:R-:W1:Y:S01]  /*0850*/  LDC.64 R28, c[0x0][0x640] ;  /* 0x00019000ff1c7b82 */ /* 0x000e620000000a00 */
[----:B------:R-:W-:Y:S02]  /*0860*/  IMAD.X R11, RZ, RZ, ~R5, P0 ;  /* 0x000000ffff0b7224 */ /* 0x000fe400000e0e05 */
[----:B------:R-:W-:Y:S01]  /*0870*/  FMUL R0, R0, UR4 ;  /* 0x0000000400007c20 */ /* 0x000fe20008400000 */
[----:B------:R-:W-:Y:S01]  /*0880*/  IMAD.WIDE.U32 R6, R9, R20, R16 ;  /* 0x0000001409067225 */ /* 0x000fe200078e0010 */
[----:B------:R-:W-:-:S03]  /*0890*/  ULDC UR4, c[0x0][0x154] ;  /* 0x0000550000047ab9 */ /* 0x000fc60000000800 */
[----:B------:R-:W-:Y:S01]  /*08a0*/  IMAD R8, R11, R20, RZ ;  /* 0x000000140b087224 */ /* 0x000fe200078e02ff */
[----:B------:R-:W2:Y:S01]  /*08b0*/  LDC R5, c[0x0][0x144] ;  /* 0x00005100ff057b82 */ /* 0x000ea20000000800 */
[----:B------:R-:W3:Y:S02]  /*08c0*/  F2I.U32.TRUNC.NTZ R0, R0 ;  /* 0x0000000000007305 */ /* 0x000ee4000020f000 */
[----:B------:R-:W-:-:S04]  /*08d0*/  IMAD R9, R9, R21, R8 ;  /* 0x0000001509097224 */ /* 0x000fc800078e0208 */
[----:B------:R-:W-:Y:S01]  /*08e0*/  IMAD.IADD R7, R7, 0x1, R9 ;  /* 0x0000000107077824 */ /* 0x000fe200078e0209 */
[----:B------:R-:W4:Y:S01]  /*08f0*/  LDC R12, c[0x0][0x608] ;  /* 0x00018200ff0c7b82 */ /* 0x000f220000000800 */
[----:B------:R-:W-:-:S03]  /*0900*/  IMAD.MOV.U32 R9, RZ, RZ, -0x1 ;  /* 0xffffffffff097424 */ /* 0x000fc600078e00ff */
[-CC-:B0-----:R-:W-:Y:S02]  /*0910*/  SHF.R.U64 R20, R6, R10.reuse, R7.reuse ;  /* 0x0000000a06147219 */ /* 0x181fe40000001207 */
[----:B------:R-:W-:Y:S02]  /*0920*/  I2FP.F32.U32 R6, R3 ;  /* 0x0000000300067245 */ /* 0x000fe40000201000 */
[----:B------:R-:W0:Y:S01]  /*0930*/  LDC R26, c[0x0][0x658] ;  /* 0x00019600ff1a7b82 */ /* 0x000e220000000800 */
[----:B-1----:R-:W-:Y:S01]  /*0940*/  ISETP.NE.U32.AND P0, PT, R28, RZ, PT ;  /* 0x000000ff1c00720c */ /* 0x002fe20003f05070 */
[----:B---3--:R-:W-:Y:S01]  /*0950*/  IMAD.MOV R8, RZ, RZ, -R0 ;  /* 0x000000ffff087224 */ /* 0x008fe200078e0a00 */
[----:B------:R-:W-:Y:S01]  /*0960*/  SHF.R.U32.HI R7, RZ, R10, R7 ;  /* 0x0000000aff077219 */ /* 0x000fe20000011607 */
[----:B------:R-:W-:Y:S01]  /*0970*/  FMUL R6, R6, UR4 ;  /* 0x0000000406067c20 */ /* 0x000fe20008400000 */
[----:B------:R-:W-:-:S03]  /*0980*/  ISETP.NE.AND.EX P0, PT, R29, RZ, PT, P0 ;  /* 0x000000ff1d00720c */ /* 0x000fc60003f05300 */
[----:B------:R-:W1:Y:S01]  /*0990*/  LDC R14, c[0x0][0x148] ;  /* 0x00005200ff0e7b82 */ /* 0x000e620000000800 */
[----:B--2---:R-:W-:-:S07]  /*09a0*/  IMAD R0, R5, R8, R4 ;  /* 0x0000000805007224 */ /* 0x004fce00078e0204 */
[----:B------:R-:W2:Y:S01]  /*09b0*/  LDC R24, c[0x0][0x600] ;  /* 0x00018000ff187b82 */ /* 0x000ea20000000800 */
[-CC-:B----4-:R-:W-:Y:S02]  /*09c0*/  SHF.R.U64 R30, R20, R12.reuse, R7.reuse ;  /* 0x0000000c141e7219 */ /* 0x190fe40000001207 */
[----:B------:R-:W-:Y:S01]  /*09d0*/  SHF.R.U32.HI R5, RZ, R12, R7 ;  /* 0x0000000cff057219 */ /* 0x000fe20000011607 */
[----:B------:R-:W-:Y:S01]  /*09e0*/  IMAD.MOV.U32 R7, RZ, RZ, 0x1 ;  /* 0x00000001ff077424 */ /* 0x000fe200078e00ff */
[----:B------:R3:W4:Y:S03]  /*09f0*/  F2I.U32.TRUNC.NTZ R12, R6 ;  /* 0x00000006000c7305 */ /* 0x000726000020f000 */
[----:B------:R-:W1:Y:S01]  /*0a00*/  LDC R15, c[0x0][0x648] ;  /* 0x00019200ff0f7b82 */ /* 0x000e620000000800 */
[-C--:B0-----:R-:W-:Y:S02]  /*0a10*/  SHF.L.U32 R4, R9, R26.reuse, RZ ;  /* 0x0000001a09047219 */ /* 0x081fe400000006ff */
[----:B------:R-:W-:-:S02]  /*0a20*/  SHF.R.U64 R32, R30, R26, R5 ;  /* 0x0000001a1e207219 */ /* 0x000fc40000001205 */
[----:B------:R-:W-:Y:S02]  /*0a30*/  LOP3.LUT R11, RZ, R4, RZ, 0x33, !PT ;  /* 0x00000004ff0b7212 */ /* 0x000fe400078e33ff */
[-C--:B------:R-:W-:Y:S01]  /*0a40*/  SHF.R.U32.HI R5, RZ, R26.reuse, R5 ;  /* 0x0000001aff057219 */ /* 0x080fe20000011605 */
[----:B------:R-:W0:Y:S01]  /*0a50*/  LDC R21, c[0x0][0x638] ;  /* 0x00018e00ff157b82 */ /* 0x000e220000000800 */
[----:B------:R-:W-:Y:S01]  /*0a60*/  SHF.L.U32 R10, R7, R26, RZ ;  /* 0x0000001a070a7219 */ /* 0x000fe200000006ff */
[----:B------:R-:W-:-:S06]  /*0a70*/  IMAD.MOV.U32 R4, RZ, RZ, R32 ;  /* 0x000000ffff047224 */ /* 0x000fcc00078e0020 */
[----:B------:R-:W0:Y:S01]  /*0a80*/  LDC R153, c[0x0][0x610] ;  /* 0x00018400ff997b82 */ /* 0x000e220000000800 */
[----:B---34-:R-:W-:Y:S05]  /*0a90*/  @!P0 BRA `(.L_x_6) ;  /* 0x0000000000288947 */ /* 0x018fea0003800000 */
[----:B------:R-:W3:Y:S02]  /*0aa0*/  LDC R9, c[0x0][0x64c] ;  /* 0x00019300ff097b82 */ /* 0x000ee40000000800 */
[----:B---3--:R-:W-:-:S05]  /*0ab0*/  IADD3 R9, P0, R32, R9, RZ ;  /* 0x0000000920097210 */ /* 0x008fca0007f1e0ff */
        /* <DEDUP_REMOVED lines=8> */
.L_x_6:
[----:B-1----:R-:W-:Y:S01]  /*0b40*/  SHF.R.U64 R4, R4, R15, R5 ;  /* 0x0000000f04047219 */ /* 0x002fe20000001205 */
[----:B--2---:R-:W-:Y:S01]  /*0b50*/  VIADD R5, R24, 0xffffffff ;  /* 0xffffffff18057836 */ /* 0x004fe20000000000 */
[----:B------:R-:W-:Y:S01]  /*0b60*/  LOP3.LUT R11, R30, R11, RZ, 0xc0, !PT ;  /* 0x0000000b1e0b7212 */ /* 0x000fe200078ec0ff */
[----:B------:R-:W-:Y:S02]  /*0b70*/  IMAD.MOV R12, RZ, RZ, -R12 ;  /* 0x000000ffff0c7224 */ /* 0x000fe400078e0a0c */
[----:B------:R-:W-:Y:S02]  /*0b80*/  IMAD.MOV R6, RZ, RZ, -R4 ;  /* 0x000000ffff067224 */ /* 0x000fe400078e0a04 */
[----:B------:R-:W-:Y:S01]  /*0b90*/  IMAD R11, R10, R4, R11 ;  /* 0x000000040a0b7224 */ /* 0x000fe200078e020b */
[----:B------:R-:W-:Y:S01]  /*0ba0*/  LOP3.LUT R4, R20, R5, RZ, 0xc0, !PT ;  /* 0x0000000514047212 */ /* 0x000fe200078ec0ff */
[----:B------:R-:W-:Y:S02]  /*0bb0*/  @P3 IMAD R0, R14, R12, R3 ;  /* 0x0000000c0e003224 */ /* 0x000fe400078e0203 */
[----:B0-----:R-:W-:-:S02]  /*0bc0*/  IMAD R3, R6, R21, R32 ;  /* 0x0000001506037224 */ /* 0x001fc400078e0220 */
[----:B------:R-:W-:Y:S02]  /*0bd0*/  IMAD R153, R11, R153, R0 ;  /* 0x000000990b997224 */ /* 0x000fe400078e0200 */
[----:B------:R-:W-:Y:S02]  /*0be0*/  IMAD R4, R3, R24, R4 ;  /* 0x0000001803047224 */ /* 0x000fe400078e0204 */
[----:B------:R-:W-:-:S03]  /*0bf0*/  IMAD.MOV.U32 R0, RZ, RZ, 0x1 ;  /* 0x00000001ff007424 */ /* 0x000fc600078e00ff */
[----:B------:R-:W-:Y:S02]  /*0c00*/  SEL R152, R4, R153, !P3 ;  /* 0x0000009904987207 */ /* 0x000fe40005800000 */
[----:B------:R-:W-:-:S07]  /*0c10*/  SEL R153, R153, R4, !P3 ;  /* 0x0000000499997207 */ /* 0x000fce0005800000 */
.L_x_4:
[----:B------:R-:W-:-:S08]  /*0c20*/  NOP ;  /* 0x0000000000007918 */ /* 0x000fd00000000000 */
[----:B------:R-:W0:Y:S02]  /*0c30*/  USETMAXREG.TRY_ALLOC.CTAPOOL UP0, 0xe8 ;  /* 0x000000e8000079c8 */ /* 0x000e240008000600 */
[----:B0-----:R-:W-:-:S13]  /*0c40*/  PLOP3.LUT P0, PT, PT, PT, UP0, 0x80, 0x0 ;  /* 0x000000000000781c */ /* 0x001fda0003f0f008 */
[----:B------:R-:W-:Y:S05]  /*0c50*/  @!P0 BRA `(.L_x_4) ;  /* 0xfffffffc00f08947 */ /* 0x000fea000383ffff */
[----:B------:R-:W-:Y:S01]  /*0c60*/  ULDC.64 UR4, c[0x0][0x598] ;  /* 0x0001660000047ab9 */ /* 0x000fe20000000a00 */
[----:B------:R-:W-:Y:S01]  /*0c70*/  ULDC.64 UR36, c[0x0][0x208] ;  /* 0x0000820000247ab9 */ /* 0x000fe20000000a00 */
[----:B------:R-:W-:-:S04]  /*0c80*/  ISETP.NE.U32.AND P0, PT, RZ, UR4, PT ;  /* 0x00000004ff007c0c */ /* 0x000fc8000bf05070 */
[----:B------:R-:W-:-:S13]  /*0c90*/  ISETP.NE.AND.EX P0, PT, RZ, UR5, PT, P0 ;  /* 0x00000005ff007c0c */ /* 0x000fda000bf05300 */
[----:B------:R-:W-:Y:S05]  /*0ca0*/  @!P0 BRA `(.L_x_7) ;  /* 0x00000000001c8947 */ /* 0x000fea0003800000 */
[----:B------:R-:W0:Y:S02]  /*0cb0*/  LDC.64 R4, c[0x0][0x598] ;  /* 0x00016600ff047b82 */ /* 0x000e240000000a00 */
[----:B0-----:R-:W2:Y:S02]  /*0cc0*/  LDG.E.64 R4, desc[UR36][R4.64] ;  /* 0x0000002404047981 */ /* 0x001ea4000c1e1b00 */
[----:B--2---:R-:W-:-:S04]  /*0cd0*/  ISETP.NE.U32.AND P0, PT, R4, RZ, PT ;  /* 0x000000ff0400720c */ /* 0x004fc80003f05070 */
[----:B------:R-:W-:-:S13]  /*0ce0*/  ISETP.NE.AND.EX P0, PT, R5, RZ, PT, P0 ;  /* 0x000000ff0500720c */ /* 0x000fda0003f05300 */
[----:B------:R-:W-:Y:S05]  /*0cf0*/  @!P0 BRA `(.L_x_7) ;  /* 0x0000000000088947 */ /* 0x000fea0003800000 */
[----:B------:R0:W5:Y:S01]  /*0d00*/  LD.E R154, desc[UR36][R4.64] ;  /* 0x00000024049a7980 */ /* 0x000162000c101900 */
[----:B------:R-:W-:Y:S05]  /*0d10*/  BRA `(.L_x_8) ;  /* 0x0000000000247947 */ /* 0x000fea0003800000 */
.L_x_7:
[----:B------:R-:W-:Y:S02]  /*0d20*/  ULDC.64 UR4, c[0x0][0x588] ;  /* 0x0001620000047ab9 */ /* 0x000fe40000000a00 */
[----:B------:R-:W-:-:S04]  /*0d30*/  ISETP.NE.U32.AND P0, PT, RZ, UR4, PT ;  /* 0x00000004ff007c0c */ /* 0x000fc8000bf05070 */
[----:B------:R-:W-:-:S13]  /*0d40*/  ISETP.NE.AND.EX P0, PT, RZ, UR5, PT, P0 ;  /* 0x00000005ff007c0c */ /* 0x000fda000bf05300 */
[----:B------:R-:W-:Y:S05]  /*0d50*/  @!P0 BRA `(.L_x_9) ;  /* 0x00000000000c8947 */ /* 0x000fea0003800000 */
[----:B------:R-:W0:Y:S02]  /*0d60*/  LDC.64 R154, c[0x0][0x588] ;  /* 0x00016200ff9a7b82 */ /* 0x000e240000000a00 */
[----:B0-----:R1:W5:Y:S01]  /*0d70*/  LDG.E R154, desc[UR36][R154.64] ;  /* 0x000000249a9a7981 */ /* 0x001362000c1e1900 */
[----:B------:R-:W-:Y:S05]  /*0d80*/  BRA `(.L_x_8) ;  /* 0x0000000000087947 */ /* 0x000fea0003800000 */
.L_x_9:
[----:B------:R-:W-:Y:S02]  /*0d90*/  ULDC UR4, c[0x0][0x580] ;  /* 0x0001600000047ab9 */ /* 0x000fe40000000800 */
[----:B------:R-:W-:-:S07]  /*0da0*/  IMAD.U32 R154, RZ, RZ, UR4 ;  /* 0x00000004ff9a7e24 */ /* 0x000fce000f8e00ff */
.L_x_8:
[----:B------:R-:W-:Y:S02]  /*0db0*/  ULDC.64 UR4, c[0x0][0x5a0] ;  /* 0x0001680000047ab9 */ /* 0x000fe40000000a00 */
[----:B------:R-:W-:-:S04]  /*0dc0*/  ISETP.NE.U32.AND P0, PT, RZ, UR4, PT ;  /* 0x00000004ff007c0c */ /* 0x000fc8000bf05070 */
[----:B------:R-:W-:-:S13]  /*0dd0*/  ISETP.NE.AND.EX P0, PT, RZ, UR5, PT, P0 ;  /* 0x00000005ff007c0c */ /* 0x000fda000bf05300 */
[----:B------:R-:W-:Y:S05]  /*0de0*/  @!P0 BRA `(.L_x_10) ;  /* 0x00000000001c8947 */ /* 0x000fea0003800000 */
[----:B0-----:R-:W0:Y:S02]  /*0df0*/  LDC.64 R4, c[0x0][0x5a0] ;  /* 0x00016800ff047b82 */ /* 0x001e240000000a00 */
[----:B0-----:R-:W2:Y:S02]  /*0e00*/  LDG.E.64 R4, desc[UR36][R4.64] ;  /* 0x0000002404047981 */ /* 0x001ea4000c1e1b00 */
[----:B--2---:R-:W-:-:S04]  /*0e10*/  ISETP.NE.U32.AND P0, PT, R4, RZ, PT ;  /* 0x000000ff0400720c */ /* 0x004fc80003f05070 */
[----:B------:R-:W-:-:S13]  /*0e20*/  ISETP.NE.AND.EX P0, PT, R5, RZ, PT, P0 ;  /* 0x000000ff0500720c */ /* 0x000fda0003f05300 */
[----:B------:R-:W-:Y:S05]  /*0e30*/  @!P0 BRA `(.L_x_10) ;  /* 0x0000000000088947 */ /* 0x000fea0003800000 */
[----:B-1----:R0:W5:Y:S01]  /*0e40*/  LD.E R155, desc[UR36][R4.64] ;  /* 0x00000024049b7980 */ /* 0x002162000c101900 */
[----:B------:R-:W-:Y:S05]  /*0e50*/  BRA `(.L_x_11) ;  /* 0x0000000000247947 */ /* 0x000fea0003800000 */
.L_x_10:
[----:B------:R-:W-:Y:S02]  /*0e60*/  ULDC.64 UR4, c[0x0][0x590] ;  /* 0x0001640000047ab9 */ /* 0x000fe40000000a00 */
[----:B------:R-:W-:-:S04]  /*0e70*/  ISETP.NE.U32.AND P0, PT, RZ, UR4, PT ;  /* 0x00000004ff007c0c */ /* 0x000fc8000bf05070 */
[----:B------:R-:W-:-:S13]  /*0e80*/  ISETP.NE.AND.EX P0, PT, RZ, UR5, PT, P0 ;  /* 0x00000005ff007c0c */ /* 0x000fda000bf05300 */
[----:B------:R-:W-:Y:S05]  /*0e90*/  @!P0 BRA `(.L_x_12) ;  /* 0x00000000000c8947 */ /* 0x000fea0003800000 */
[----:B0-----:R-:W1:Y:S02]  /*0ea0*/  LDC.64 R4, c[0x0][0x590] ;  /* 0x00016400ff047b82 */ /* 0x001e640000000a00 */
[----:B-1----:R1:W5:Y:S01]  /*0eb0*/  LDG.E R155, desc[UR36][R4.64] ;  /* 0x00000024049b7981 */ /* 0x002362000c1e1900 */
[----:B------:R-:W-:Y:S05]  /*0ec0*/  BRA `(.L_x_11) ;  /* 0x0000000000087947 */ /* 0x000fea0003800000 */
.L_x_12:
[----:B------:R-:W-:Y:S02]  /*0ed0*/  ULDC UR4, c[0x0][0x584] ;  /* 0x0001610000047ab9 */ /* 0x000fe40000000800 */
[----:B-1----:R-:W-:-:S07]  /*0ee0*/  IMAD.U32 R155, RZ, RZ, UR4 ;  /* 0x00000004ff9b7e24 */ /* 0x002fce000f8e00ff */
.L_x_11:
[----:B------:R-:W-:-:S13]  /*0ef0*/  LOP3.LUT P0, RZ, R0, 0xff, RZ, 0xc0, !PT ;  /* 0x000000ff00ff7812 */ /* 0x000fda000780c0ff */
[----:B------:R-:W-:Y:S05]  /*0f00*/  @!P0 EXIT ;  /* 0x000000000000894d */ /* 0x000fea0003800000 */
[----:B------:R-:W-:Y:S01]  /*0f10*/  ULDC UR4, c[0x0][0x28c] ;  /* 0x0000a30000047ab9 */ /* 0x000fe20000000800 */
[----:B------:R-:W-:Y:S01]  /*0f20*/  LOP3.LUT R158, R19, 0x1, RZ, 0xfc, !PT ;  /* 0x00000001139e7812 */ /* 0x000fe200078efcff */
[----:B------:R-:W-:Y:S01]  /*0f30*/  UIADD3 UR4, UR4, 0x3f, URZ ;  /* 0x0000003f04047890 */ /* 0x000fe2000fffe03f */
[----:B------:R-:W-:Y:S01]  /*0f40*/  UMOV UR38, URZ ;  /* 0x0000003f00267c82 */ /* 0x000fe20008000000 */
[----:B------:R-:W-:Y:S02]  /*0f50*/  UMOV UR39, URZ ;  /* 0x0000003f00277c82 */ /* 0x000fe40008000000 */
[----:B------:R-:W-:-:S04]  /*0f60*/  USHF.R.S32.HI UR5, URZ, 0x1f, UR4 ;  /* 0x0000001f3f057899 */ /* 0x000fc80008011404 */
[----:B------:R-:W-:-:S04]  /*0f70*/  ULEA.HI UR5, UR5, UR4, URZ, 0x6 ;  /* 0x0000000405057291 */ /* 0x000fc8000f8f303f */
[----:B------:R-:W-:-:S12]  /*0f80*/  USHF.R.S32.HI UR40, URZ, 0x6, UR5 ;  /* 0x000000063f287899 */ /* 0x000fd80008011405 */
.L_x_286:
[----:B------:R-:W-:Y:S01]  /*0f90*/  LOP3.LUT R0, R18, 0x80, RZ, 0xc0, !PT ;  /* 0x0000008012007812 */ /* 0x000fe200078ec0ff */
[----:B--2---:R-:W2:Y:S01]  /*0fa0*/  S2UR UR7, SR_CgaCtaId ;  /* 0x00000000000779c3 */ /* 0x004ea20000008800 */
[----:B------:R-:W-:Y:S02]  /*0fb0*/  UMOV UR6, 0x400 ;  /* 0x0000040000067882 */ /* 0x000fe40000000000 */
[----:B------:R-:W-:-:S06]  /*0fc0*/  SHF.R.U32.HI R0, RZ, 0x7, R0 ;  /* 0x00000007ff007819 */ /* 0x000fcc0000011600 */
[----:B---3--:R-:W3:Y:S01]  /*0fd0*/  SHFL.IDX PT, R0, R0, RZ, 0x1f ;  /* 0x00001fff00007589 */ /* 0x008ee200000e0000 */
[----:B--2---:R-:W-:Y:S01]  /*0fe0*/  ULEA UR42, UR7, UR6, 0x18 ;  /* 0x00000006072a7291 */ /* 0x004fe2000f8ec03f */
[----:B---3--:R-:W-:-:S13]  /*0ff0*/  R2UR UR4, R0 ;  /* 0x00000000000472ca */ /* 0x008fda00000e0000 */
[----:B------:R-:W-:-:S04]  /*1000*/  ULEA.HI UR5, UR4, UR4, URZ, 0x1 ;  /* 0x0000000404057291 */ /* 0x000fc8000f8f083f */
[----:B------:R-:W-:-:S04]  /*1010*/  ULOP3.LUT UR5, UR5, 0x7fffe, URZ, 0xc0, !UPT ;  /* 0x0007fffe05057892 */ /* 0x000fc8000f8ec03f */
[----:B------:R-:W-:-:S03]  /*1020*/  UIADD3 UR5, UR4, -UR5, URZ ;  /* 0x8000000504057290 */ /* 0x000fc6000fffe03f */
[----:B------:R-:W-:Y:S01]  /*1030*/  ULDC UR4, c[0x0][0x28c] ;  /* 0x0000a30000047ab9 */ /* 0x000fe20000000800 */
[----:B------:R-:W-:Y:S01]  /*1040*/  ULEA UR5, UR5, UR42, 0xd ;  /* 0x0000002a05057291 */ /* 0x000fe2000f8e683f */
[----:B------:R-:W-:-:S03]  /*1050*/  ISETP.LT.AND P0, PT, RZ, UR4, PT ;  /* 0x00000004ff007c0c */ /* 0x000fc6000bf01270 */
[----:B------:R-:W-:-:S04]  /*1060*/  UIADD3 UR5, UR5, 0x180, URZ ;  /* 0x0000018005057890 */ /* 0x000fc8000fffe03f */
[----:B------:R-:W-:-:S04]  /*1070*/  USHF.R.U32.HI UR5, URZ, 0x4, UR5 ;  /* 0x000000043f057899 */ /* 0x000fc80008011605 */
[----:B------:R-:W-:Y:S02]  /*1080*/  ULOP3.LUT UR41, UR5, 0x3fff, URZ, 0xc0, !UPT ;  /* 0x00003fff05297892 */ /* 0x000fe4000f8ec03f */
[----:B-1----:R-:W-:Y:S10]  /*1090*/  @P0 BRA `(.L_x_13) ;  /* 0x0000000000400947 */ /* 0x002ff40003800000 */
[----:B------:R-:W-:Y:S01]  /*10a0*/  MOV R0, 0x0 ;  /* 0x0000000000007802 */ /* 0x000fe20000000f00 */
[----:B------:R-:W-:Y:S01]  /*10b0*/  ULDC.64 UR4, c[0x4][0x68] ;  /* 0x01001a0000047ab9 */ /* 0x000fe20000000a00 */
[----:B------:R-:W-:Y:S01]  /*10c0*/  ULDC.64 UR6, c[0x4][0x8] ;  /* 0x0100020000067ab9 */ /* 0x000fe20000000a00 */
[----:B01----:R-:W-:Y:S01]  /*10d0*/  IMAD.U32 R4, RZ, RZ, UR4 ;  /* 0x00000004ff047e24 */ /* 0x003fe2000f8e00ff */
[----:B------:R0:W1:Y:S01]  /*10e0*/  LDC.64 R14, c[0x4][R0] ;  /* 0x01000000000e7b82 */ /* 0x0000620000000a00 */
[----:B------:R-:W-:Y:S01]  /*10f0*/  IMAD.U32 R5, RZ, RZ, UR5 ;  /* 0x00000005ff057e24 */ /* 0x000fe2000f8e00ff */
[----:B------:R-:W-:Y:S01]  /*1100*/  ULDC.64 UR4, c[0x4][0x70] ;  /* 0x01001c0000047ab9 */ /* 0x000fe20000000a00 */
[----:B------:R-:W-:Y:S02]  /*1110*/  IMAD.U32 R10, RZ, RZ, UR6 ;  /* 0x00000006ff0a7e24 */ /* 0x000fe4000f8e00ff */
[----:B------:R-:W-:Y:S02]  /*1120*/  IMAD.U32 R6, RZ, RZ, UR4 ;  /* 0x00000004ff067e24 */ /* 0x000fe4000f8e00ff */
[----:B------:R-:W-:-:S02]  /*1130*/  IMAD.U32 R7, RZ, RZ, UR5 ;  /* 0x00000005ff077e24 */ /* 0x000fc4000f8e00ff */
[----:B------:R-:W-:Y:S02]  /*1140*/  IMAD.U32 R11, RZ, RZ, UR7 ;  /* 0x00000007ff0b7e24 */ /* 0x000fe4000f8e00ff */
[----:B------:R-:W-:Y:S02]  /*1150*/  IMAD.MOV.U32 R8, RZ, RZ, 0x1e1 ;  /* 0x000001e1ff087424 */ /* 0x000fe400078e00ff */
[----:B------:R-:W-:Y:S02]  /*1160*/  IMAD.MOV.U32 R12, RZ, RZ, 0x1 ;  /* 0x00000001ff0c7424 */ /* 0x000fe400078e00ff */
[----:B0-----:R-:W-:-:S07]  /*1170*/  IMAD.MOV.U32 R13, RZ, RZ, RZ ;  /* 0x000000ffff0d7224 */ /* 0x001fce00078e00ff */
[----:B------:R-:W-:-:S07]  /*1180*/  LEPC R20, `(.L_x_13) ;  /* 0x000000001014794e */ /* 0x000fce0000000000 */
[----:B-1---5:R-:W-:Y:S05]  /*1190*/  CALL.ABS.NOINC R14 ;  /* 0x000000000e007343 */ /* 0x022fea0003c00000 */
.L_x_13:
[----:B------:R-:W-:-:S13]  /*11a0*/  ISETP.NE.AND P0, PT, R158, 0x3, PT ;  /* 0x000000039e00780c */ /* 0x000fda0003f05270 */
[----:B------:R-:W-:Y:S05]  /*11b0*/  @!P0 BRA `(.L_x_14) ;  /* 0x0000000000048947 */ /* 0x000fea0003800000 */
[----:B------:R-:W-:Y:S01]  /*11c0*/  BPT.TRAP 0x1 ;  /* 0x000000040000795c */ /* 0x000fe20000300000 */
.L_x_14:
[----:B------:R-:W-:Y:S02]  /*11d0*/  IMAD.U32 R3, RZ, RZ, UR39 ;  /* 0x00000027ff037e24 */ /* 0x000fe4000f8e00ff */
[----:B------:R-:W-:-:S03]  /*11e0*/  IMAD.U32 R0, RZ, RZ, UR38 ;  /* 0x00000026ff007e24 */ /* 0x000fc6000f8e00ff */
[----:B------:R-:W-:Y:S02]  /*11f0*/  LEA R3, R3, UR42, 0x3 ;  /* 0x0000002a03037c11 */ /* 0x000fe4000f8e18ff */
[----:B------:R-:W-:-:S04]  /*1200*/  SHF.L.U32 R0, R0, 0x1f, RZ ;  /* 0x0000001f00007819 */ /* 0x000fc800000006ff */
[----:B------:R2:W3:Y:S01]  /*1210*/  SYNCS.PHASECHK.TRANS64.TRYWAIT P1, [R3+URZ], R0 ;  /* 0x00000000030075a7 */ /* 0x0004e2000802017f */
[----:B------:R-:W-:Y:S05]  /*1220*/  @!P0 BRA `(.L_x_15) ;  /* 0x0000000000048947 */ /* 0x000fea0003800000 */
[----:B------:R-:W-:Y:S01]  /*1230*/  BPT.TRAP 0x1 ;  /* 0x000000040000795c */ /* 0x000fe20000300000 */
.L_x_15:
[----:B---3--:R-:W-:Y:S05]  /*1240*/  @P1 BRA `(.L_x_16) ;  /* 0x0000000000081947 */ /* 0x008fea0003800000 */
[----:B------:R-:W3:Y:S02]  /*1250*/  SYNCS.PHASECHK.TRANS64.TRYWAIT P1, [R3+URZ], R0 ;  /* 0x00000000030075a7 */ /* 0x000ee4000802017f */
[----:B---3--:R-:W-:Y:S05]  /*1260*/  @!P1 BRA `(.L_x_17) ;  /* 0x000000a4006c9947 */ /* 0x008fea0003800000 */
.L_x_16:
[----:B------:R-:W-:-:S04]  /*1270*/  UISETP.LT.AND UP0, UPT, UR40, 0x1, UPT ;  /* 0x000000012800788c */ /* 0x000fc8000bf01270 */
[----:B------:R-:W-:-:S04]  /*1280*/  USEL UR4, UR40, 0x1, UP0 ;  /* 0x0000000128047887 */ /* 0x000fc80008000000 */
[----:B------:R-:W-:-:S06]  /*1290*/  UIADD3 UR4, UR40, -UR4, URZ ;  /* 0x8000000428047290 */ /* 0x000fcc000fffe03f */
[----:B--23--:R-:W-:Y:S01]  /*12a0*/  IMAD.U32 R0, RZ, RZ, UR4 ;  /* 0x00000004ff007e24 */ /* 0x00cfe2000f8e00ff */
[----:B------:R-:W-:Y:S05]  /*12b0*/  WARPSYNC.ALL ;  /* 0x0000000000007948 */ /* 0x000fea0003800000 */
[----:B------:R-:W-:Y:S01]  /*12c0*/  ISETP.GE.AND P1, PT, R0, 0x1, PT ;  /* 0x000000010000780c */ /* 0x000fe20003f26270 */
[----:B------:R-:W-:Y:S01]  /*12d0*/  UIADD3 UR4, UR42, 0x1c180, URZ ;  /* 0x0001c1802a047890 */ /* 0x000fe2000fffe03f */
[----:B------:R-:W-:Y:S01]  /*12e0*/  WARPGROUP.ARRIVE ;  /* 0x00000000000079c5 */ /* 0x000fe20000000000 */
[----:B------:R-:W-:Y:S01]  /*12f0*/  UMOV UR9, 0x40000040 ;  /* 0x4000004000097882 */ /* 0x000fe20000000000 */
[----:B------:R-:W-:Y:S01]  /*1300*/  UMOV UR11, 0x40000040 ;  /* 0x40000040000b7882 */ /* 0x000fe20000000000 */
[----:B------:R-:W-:-:S04]  /*1310*/  USHF.R.U32.HI UR4, URZ, 0x4, UR4 ;  /* 0x000000043f047899 */ /* 0x000fc80008011604 */
[----:B------:R-:W-:Y:S02]  /*1320*/  ULOP3.LUT UR5, UR4, 0x3fff, URZ, 0xc0, !UPT ;  /* 0x00003fff04057892 */ /* 0x000fe4000f8ec03f */
[----:B------:R-:W-:Y:S02]  /*1330*/  ULOP3.LUT UR4, UR41, 0x10000, URZ, 0xfc, !UPT ;  /* 0x0001000029047892 */ /* 0x000fe4000f8efc3f */
[----:B------:R-:W-:Y:S02]  /*1340*/  ULOP3.LUT UR5, UR5, 0x10000, URZ, 0xfc, !UPT ;  /* 0x0001000005057892 */ /* 0x000fe4000f8efc3f */
[----:B------:R-:W-:Y:S02]  /*1350*/  ULEA UR6, UR39, UR4, 0xa ;  /* 0x0000000427067291 */ /* 0x000fe4000f8e503f */
[----:B------:R-:W-:-:S05]  /*1360*/  ULEA UR7, UR39, UR5, 0xb ;  /* 0x0000000527077291 */ /* 0x000fca000f8e583f */
[----:B------:R-:W-:Y:S02]  /*1370*/  UMOV UR8, UR6 ;  /* 0x0000000600087c82 */ /* 0x000fe40008000000 */
[----:B------:R-:W-:Y:S02]  /*1380*/  UMOV UR10, UR7 ;  /* 0x00000007000a7c82 */ /* 0x000fe40008000000 */
[----:B------:R-:W-:Y:S01]  /*1390*/  HGMMA.64x256x16.F32.BF16 R24, gdesc[UR8], RZ, !UPT, gsb0 ;  /* 0x03e00000081879f0 */ /* 0x000fe2000c0018ff */
[----:B------:R-:W-:Y:S02]  /*13a0*/  UIADD3 UR8, UR6, 0x2, URZ ;  /* 0x0000000206087890 */ /* 0x000fe4000fffe03f */
[----:B------:R-:W-:Y:S01]  /*13b0*/  UIADD3 UR10, UR7, 0x2, URZ ;  /* 0x00000002070a7890 */ /* 0x000fe2000fffe03f */
[----:B------:R-:W-:Y:S01]  /*13c0*/  UMOV UR9, 0x40000040 ;  /* 0x4000004000097882 */ /* 0x000fe20000000000 */
[----:B------:R-:W-:Y:S01]  /*13d0*/  UMOV UR11, 0x40000040 ;  /* 0x40000040000b7882 */ /* 0x000fe20000000000 */
[----:B------:R-:W-:-:S02]  /*13e0*/  WARPGROUP.DEPBAR.LE gsb0, 0x0 ;  /* 0x00008000000079c5 */ /* 0x000fc40000010000 */
[----:B------:R-:W-:-:S15]  /*13f0*/  WARPGROUP.ARRIVE ;  /* 0x00000000000079c5 */ /* 0x000fde0000000000 */
[----:B------:R-:W-:-:S05]  /*1400*/  NOP ;  /* 0x0000000000007918 */ /* 0x000fca0000000000 */
[----:B------:R-:W-:Y:S01]  /*1410*/  HGMMA.64x256x16.F32.BF16 R24, gdesc[UR8], R24, gsb0 ;  /* 0x03e00000081879f0 */ /* 0x000fe20008001818 */
[----:B------:R-:W-:Y:S02]  /*1420*/  UIADD3 UR8, UR6, 0x4, URZ ;  /* 0x0000000406087890 */ /* 0x000fe4000fffe03f */
[----:B------:R-:W-:Y:S01]  /*1430*/  UIADD3 UR10, UR7, 0x4, URZ ;  /* 0x00000004070a7890 */ /* 0x000fe2000fffe03f */
[----:B------:R-:W-:Y:S01]  /*1440*/  UMOV UR9, 0x40000040 ;  /* 0x4000004000097882 */ /* 0x000fe20000000000 */
[----:B------:R-:W-:Y:S01]  /*1450*/  UMOV UR11, 0x40000040 ;  /* 0x40000040000b7882 */ /* 0x000fe20000000000 */
[----:B------:R-:W-:Y:S02]  /*1460*/  WARPGROUP.DEPBAR.LE gsb0, 0x0 ;  /* 0x00008000000079c5 */ /* 0x000fe40000010000 */
        /* <DEDUP_REMOVED lines=10> */
[----:B------:R-:W-:Y:S03]  /*1510*/  HGMMA.64x256x16.F32.BF16 R24, gdesc[UR8], R24, gsb0 ;  /* 0x03e00000081879f0 */ /* 0x000fe60008001818 */
[----:B------:R-:W-:Y:S02]  /*1520*/  WARPGROUP.DEPBAR.LE gsb0, 0x0 ;  /* 0x00008000000079c5 */ /* 0x000fe40000010000 */
[----:B------:R-:W-:Y:S05]  /*1530*/  @!P1 BRA `(.L_x_18) ;  /* 0x0000000400249947 */ /* 0x000fea0003800000 */
[----:B------:R-:W-:-:S04]  /*1540*/  UIADD3 UR6, UR39, 0x1, URZ ;  /* 0x0000000127067890 */ /* 0x000fc8000fffe03f */
[----:B------:R-:W-:-:S04]  /*1550*/  UISETP.NE.AND UP0, UPT, UR6, 0x7, UPT ;  /* 0x000000070600788c */ /* 0x000fc8000bf05270 */
[----:B------:R-:W-:Y:S02]  /*1560*/  USEL UR7, URZ, 0x1, UP0 ;  /* 0x000000013f077887 */ /* 0x000fe40008000000 */
[----:B------:R-:W-:Y:S02]  /*1570*/  USEL UR6, UR6, URZ, UP0 ;  /* 0x0000003f06067287 */ /* 0x000fe40008000000 */
[----:B------:R-:W-:-:S06]  /*1580*/  ULOP3.LUT UR7, UR38, UR7, URZ, 0x3c, !UPT ;  /* 0x0000000726077292 */ /* 0x000fcc000f8e3c3f */
[----:B01----:R-:W-:Y:S01]  /*1590*/  IMAD.U32 R5, RZ, RZ, UR7 ;  /* 0x00000007ff057e24 */ /* 0x003fe2000f8e00ff */
[----:B------:R-:W-:-:S06]  /*15a0*/  UMOV UR7, UR39 ;  /* 0x0000002700077c82 */ /* 0x000fcc0008000000 */
.L_x_25:
[----:B01----:R-:W-:Y:S05]  /*15b0*/  @!P0 BRA `(.L_x_19) ;  /* 0x0000000000048947 */ /* 0x003fea0003800000 */
[----:B------:R-:W-:Y:S01]  /*15c0*/  BPT.TRAP 0x1 ;  /* 0x000000040000795c */ /* 0x000fe20000300000 */
.L_x_19:
[----:B------:R-:W0:Y:S01]  /*15d0*/  S2UR UR9, SR_CgaCtaId ;  /* 0x00000000000979c3 */ /* 0x000e220000008800 */
[----:B------:R-:W-:Y:S01]  /*15e0*/  UMOV UR8, 0x400 ;  /* 0x0000040000087882 */ /* 0x000fe20000000000 */
[----:B------:R-:W-:Y:S01]  /*15f0*/  SHF.L.U32 R3, R5, 0x1f, RZ ;  /* 0x0000001f05037819 */ /* 0x000fe200000006ff */
[----:B0-----:R-:W-:-:S04]  /*1600*/  ULEA UR14, UR9, UR8, 0x18 ;  /* 0x00000008090e7291 */ /* 0x001fc8000f8ec03f */
[----:B------:R-:W-:-:S09]  /*1610*/  ULEA UR8, UR6, UR14, 0x3 ;  /* 0x0000000e06087291 */ /* 0x000fd2000f8e183f */
[----:B------:R0:W1:Y:S01]  /*1620*/  SYNCS.PHASECHK.TRANS64.TRYWAIT P1, [UR8], R3 ;  /* 0x00000003ff0075a7 */ /* 0x0000620008020148 */
[----:B------:R-:W-:Y:S05]  /*1630*/  @!P0 BRA `(.L_x_20) ;  /* 0x0000000000048947 */ /* 0x000fea0003800000 */
[----:B------:R-:W-:Y:S01]  /*1640*/  BPT.TRAP 0x1 ;  /* 0x000000040000795c */ /* 0x000fe20000300000 */
.L_x_20:
[----:B-1----:R-:W-:Y:S05]  /*1650*/  @P1 BRA `(.L_x_21) ;  /* 0x0000000000081947 */ /* 0x002fea0003800000 */
[----:B------:R-:W1:Y:S02]  /*1660*/  SYNCS.PHASECHK.TRANS64.TRYWAIT P1, [UR8], R3 ;  /* 0x00000003ff0075a7 */ /* 0x000e640008020148 */
[----:B-1----:R-:W-:Y:S05]  /*1670*/  @!P1 BRA `(.L_x_22) ;  /* 0x000000a0007c9947 */ /* 0x002fea0003800000 */
.L_x_21:
[----:B------:R-:W-:Y:S01]  /*1680*/  ULEA UR12, UR6, UR4, 0xa ;  /* 0x00000004060c7291 */ /* 0x000fe2000f8e503f */
[----:B------:R-:W-:Y:S01]  /*1690*/  WARPGROUP.ARRIVE ;  /* 0x00000000000079c5 */ /* 0x000fe20000000000 */
[----:B------:R-:W-:Y:S01]  /*16a0*/  ULEA UR13, UR6, UR5, 0xb ;  /* 0x00000005060d7291 */ /* 0x000fe2000f8e583f */
[----:B------:R-:W-:Y:S01]  /*16b0*/  UMOV UR9, 0x40000040 ;  /* 0x4000004000097882 */ /* 0x000fe20000000000 */
[----:B------:R-:W-:-:S03]  /*16c0*/  UMOV UR11, 0x40000040 ;  /* 0x40000040000b7882 */ /* 0x000fc60000000000 */
[----:B------:R-:W-:Y:S02]  /*16d0*/  UMOV UR8, UR12 ;  /* 0x0000000c00087c82 */ /* 0x000fe40008000000 */
[----:B------:R-:W-:Y:S02]  /*16e0*/  UMOV UR10, UR13 ;  /* 0x0000000d000a7c82 */ /* 0x000fe40008000000 */
[----:B------:R-:W-:Y:S01]  /*16f0*/  HGMMA.64x256x16.F32.BF16 R24, gdesc[UR8], R24, gsb0 ;  /* 0x03e00000081879f0 */ /* 0x000fe20008001818 */
        /* <DEDUP_REMOVED lines=26> */
[----:B------:R-:W-:Y:S01]  /*18a0*/  BPT.TRAP 0x1 ;  /* 0x000000040000795c */ /* 0x000fe20000300000 */
.L_x_23:
[----:B------:R-:W-:Y:S01]  /*18b0*/  ULEA UR8, UR7, UR14, 0x3 ;  /* 0x0000000e07087291 */ /* 0x000fe2000f8e183f */
[----:B------:R-:W-:-:S03]  /*18c0*/  ISETP.GT.U32.AND P1, PT, R19, 0x1, PT ;  /* 0x000000011300780c */ /* 0x000fc60003f24070 */
[----:B------:R-:W-:-:S04]  /*18d0*/  UIADD3 UR8, UR8, 0x38, URZ ;  /* 0x0000003808087890 */ /* 0x000fc8000fffe03f */
[----:B------:R-:W-:-:S09]  /*18e0*/  UPRMT UR8, URZ, 0x654, UR8 ;  /* 0x000006543f087896 */ /* 0x000fd20008000008 */
[----:B------:R-:W-:Y:S01]  /*18f0*/  SYNCS.ARRIVE.TRANS64.RED.A1T0 RZ, [UR8], RZ ;  /* 0x000000ffffff79a7 */ /* 0x000fe20008100408 */
[----:B------:R-:W-:Y:S05]  /*1900*/  @P1 BRA `(.L_x_24) ;  /* 0x0000000000041947 */ /* 0x000fea0003800000 */
[----:B------:R-:W-:Y:S01]  /*1910*/  BPT.TRAP 0x1 ;  /* 0x000000040000795c */ /* 0x000fe20000300000 */
.L_x_24:
[----:B------:R-:W-:Y:S01]  /*1920*/  UIADD3 UR6, UR6, 0x1, URZ ;  /* 0x0000000106067890 */ /* 0x000fe2000fffe03f */
[C---:B------:R-:W-:Y:S01]  /*1930*/  ISETP.GT.AND P1, PT, R0.reuse, 0x1, PT ;  /* 0x000000010000780c */ /* 0x040fe20003f24270 */
[----:B------:R-:W-:Y:S01]  /*1940*/  UIADD3 UR7, UR7, 0x1, URZ ;  /* 0x0000000107077890 */ /* 0x000fe2000fffe03f */
[----:B------:R-:W-:Y:S01]  /*1950*/  VIADD R0, R0, 0xffffffff ;  /* 0xffffffff00007836 */ /* 0x000fe20000000000 */
[----:B------:R-:W-:Y:S02]  /*1960*/  UISETP.NE.AND UP0, UPT, UR6, 0x7, UPT ;  /* 0x000000070600788c */ /* 0x000fe4000bf05270 */
[----:B------:R-:W-:Y:S02]  /*1970*/  UISETP.NE.AND UP1, UPT, UR7, 0x7, UPT ;  /* 0x000000070700788c */ /* 0x000fe4000bf25270 */
[----:B------:R-:W-:Y:S02]  /*1980*/  USEL UR8, URZ, 0x1, UP0 ;  /* 0x000000013f087887 */ /* 0x000fe40008000000 */
[----:B------:R-:W-:-:S02]  /*1990*/  USEL UR6, UR6, URZ, UP0 ;  /* 0x0000003f06067287 */ /* 0x000fc40008000000 */
[----:B------:R-:W-:Y:S02]  /*19a0*/  USEL UR7, UR7, URZ, UP1 ;  /* 0x0000003f07077287 */ /* 0x000fe40008800000 */
[----:B------:R-:W-:Y:S01]  /*19b0*/  LOP3.LUT R5, R5, UR8, RZ, 0x3c, !PT ;  /* 0x0000000805057c12 */ /* 0x000fe2000f8e3cff */
[----:B------:R-:W-:Y:S09]  /*19c0*/  @P1 BRA `(.L_x_25) ;  /* 0xfffffff800f81947 */ /* 0x000ff2000383ffff */
.L_x_18:
[----:B------:R-:W2:Y:S02]  /*19d0*/  LDC R0, c[0x0][0x28c] ;  /* 0x0000a300ff007b82 */ /* 0x000ea40000000800 */
[----:B--2---:R-:W-:-:S13]  /*19e0*/  ISETP.GE.AND P1, PT, R0, 0x1, PT ;  /* 0x000000010000780c */ /* 0x004fda0003f26270 */
[----:B------:R-:W-:Y:S05]  /*19f0*/  @!P1 BRA `(.L_x_26) ;  /* 0x0000000000509947 */ /* 0x000fea0003800000 */
[----:B------:R-:W-:Y:S05]  /*1a00*/  @!P0 BRA `(.L_x_27) ;  /* 0x0000000000048947 */ /* 0x000fea0003800000 */
[----:B------:R-:W-:Y:S01]  /*1a10*/  BPT.TRAP 0x1 ;  /* 0x000000040000795c */ /* 0x000fe20000300000 */
.L_x_27:
[----:B------:R-:W-:Y:S01]  /*1a20*/  UISETP.LT.AND UP0, UPT, UR40, 0x1, UPT ;  /* 0x000000012800788c */ /* 0x000fe2000bf01270 */
[----:B------:R-:W2:Y:S01]  /*1a30*/  S2UR UR7, SR_CgaCtaId ;  /* 0x00000000000779c3 */ /* 0x000ea20000008800 */
[----:B------:R-:W-:Y:S02]  /*1a40*/  ISETP.GT.U32.AND P0, PT, R19, 0x1, PT ;  /* 0x000000011300780c */ /* 0x000fe40003f04070 */
[----:B------:R-:W-:-:S04]  /*1a50*/  USEL UR6, UR40, 0x1, UP0 ;  /* 0x0000000128067887 */ /* 0x000fc80008000000 */
[----:B------:R-:W-:-:S04]  /*1a60*/  UIADD3 UR6, UR39, UR40, -UR6 ;  /* 0x0000002827067290 */ /* 0x000fc8000fffe806 */
[----:B------:R-:W-:-:S04]  /*1a70*/  UIMAD.WIDE.U32 UR4, UR6, 0x24924925, URZ ;  /* 0x24924925060478a5 */ /* 0x000fc8000f8e003f */
[----:B------:R-:W-:-:S04]  /*1a80*/  UIADD3 UR4, UR6, -UR5, URZ ;  /* 0x8000000506047290 */ /* 0x000fc8000fffe03f */
[----:B------:R-:W-:-:S03]  /*1a90*/  ULEA.HI UR4, UR4, UR5, URZ, 0x1f ;  /* 0x0000000504047291 */ /* 0x000fc6000f8ff83f */
[----:B------:R-:W-:Y:S01]  /*1aa0*/  UMOV UR5, 0x400 ;  /* 0x0000040000057882 */ /* 0x000fe20000000000 */
[----:B------:R-:W-:Y:S02]  /*1ab0*/  USHF.R.U32.HI UR4, URZ, 0x2, UR4 ;  /* 0x000000023f047899 */ /* 0x000fe40008011604 */
[----:B--2---:R-:W-:Y:S02]  /*1ac0*/  ULEA UR5, UR7, UR5, 0x18 ;  /* 0x0000000507057291 */ /* 0x004fe4000f8ec03f */
[----:B------:R-:W-:-:S04]  /*1ad0*/  UIMAD UR4, UR4, -0x7, UR6 ;  /* 0xfffffff9040478a4 */ /* 0x000fc8000f8e0206 */
[----:B------:R-:W-:-:S04]  /*1ae0*/  ULEA UR4, UR4, UR5, 0x3 ;  /* 0x0000000504047291 */ /* 0x000fc8000f8e183f */
[----:B------:R-:W-:-:S04]  /*1af0*/  UIADD3 UR4, UR4, 0x38, URZ ;  /* 0x0000003804047890 */ /* 0x000fc8000fffe03f */
[----:B------:R-:W-:-:S09]  /*1b00*/  UPRMT UR4, URZ, 0x654, UR4 ;  /* 0x000006543f047896 */ /* 0x000fd20008000004 */
[----:B------:R-:W-:Y:S01]  /*1b10*/  SYNCS.ARRIVE.TRANS64.RED.A1T0 RZ, [UR4], RZ ;  /* 0x000000ffffff79a7 */ /* 0x000fe20008100404 */
[----:B------:R-:W-:Y:S05]  /*1b20*/  @P0 BRA `(.L_x_26) ;  /* 0x0000000000040947 */ /* 0x000fea0003800000 */
[----:B------:R-:W-:Y:S01]  /*1b30*/  BPT.TRAP 0x1 ;  /* 0x000000040000795c */ /* 0x000fe20000300000 */
.L_x_26:
[----:B------:R-:W2:Y:S01]  /*1b40*/  LDC R7, c[0x0][0x288] ;  /* 0x0000a200ff077b82 */ /* 0x000ea20000000800 */
[----:B01----:R-:W-:Y:S01]  /*1b50*/  LOP3.LUT R4, R18, 0x60, RZ, 0xc0, !PT ;  /* 0x0000006012047812 */ /* 0x003fe200078ec0ff */
[----:B------:R-:W-:Y:S01]  /*1b60*/  UIADD3 UR39, UR40, UR39, URZ ;  /* 0x0000002728277290 */ /* 0x000fe2000fffe03f */
[----:B------:R-:W-:Y:S01]  /*1b70*/  LOP3.LUT R0, R22, 0x1, RZ, 0xc0, !PT ;  /* 0x0000000116007812 */ /* 0x000fe200078ec0ff */
[----:B------:R-:W-:Y:S01]  /*1b80*/  ULDC UR7, c[0x0][0x284] ;  /* 0x0000a10000077ab9 */ /* 0x000fe20000000800 */
[----:B------:R-:W-:Y:S01]  /*1b90*/  SHF.R.U32.HI R3, RZ, 0x2, R18 ;  /* 0x00000002ff037819 */ /* 0x000fe20000011612 */
[----:B------:R-:W-:Y:S01]  /*1ba0*/  UISETP.GT.U32.AND UP0, UPT, UR39, 0x6, UPT ;  /* 0x000000062700788c */ /* 0x000fe2000bf04070 */
[----:B------:R-:W-:Y:S01]  /*1bb0*/  SHF.R.U32.HI R10, RZ, 0x1, R4 ;  /* 0x00000001ff0a7819 */ /* 0x000fe20000011604 */
[----:B------:R-:W-:Y:S01]  /*1bc0*/  IMAD.SHL.U32 R4, R0, 0x40, RZ ;  /* 0x0000004000047824 */ /* 0x000fe200078e00ff */
[----:B------:R-:W-:Y:S01]  /*1bd0*/  LOP3.LUT R3, R3, 0x7, RZ, 0xc0, !PT ;  /* 0x0000000703037812 */ /* 0x000fe200078ec0ff */
[----:B------:R-:W-:Y:S01]  /*1be0*/  UIMAD.WIDE.U32 UR4, UR39, 0x24924925, URZ ;  /* 0x24924925270478a5 */ /* 0x000fe2000f8e003f */
[----:B------:R-:W-:Y:S01]  /*1bf0*/  SHF.R.S32.HI R21, RZ, 0x1f, R23 ;  /* 0x0000001fff157819 */ /* 0x000fe20000011417 */
[----:B------:R-:W-:Y:S01]  /*1c00*/  UISETP.LT.U32.AND UP0, UPT, UR40, 0x7, UP0 ;  /* 0x000000072800788c */ /* 0x000fe20008701070 */
[--C-:B------:R-:W-:Y:S01]  /*1c10*/  IADD3 R5, RZ, -R10, -R3.reuse ;  /* 0x8000000aff057210 */ /* 0x100fe20007ffe803 */
[----:B------:R-:W-:Y:S01]  /*1c20*/  UIADD3 UR4, UR39, -UR5, URZ ;  /* 0x8000000527047290 */ /* 0x000fe2000fffe03f */
[----:B------:R-:W-:Y:S01]  /*1c30*/  LOP3.LUT R3, R4, 0x40, R3, 0xe2, !PT ;  /* 0x0000004004037812 */ /* 0x000fe200078ee203 */
[----:B------:R-:W-:Y:S01]  /*1c40*/  IMAD.SHL.U32 R4, R18, 0x2, RZ ;  /* 0x0000000212047824 */ /* 0x000fe200078e00ff */
[----:B------:R-:W-:Y:S01]  /*1c50*/  UISETP.GE.U32.AND UP1, UPT, UR40, 0x7, UPT ;  /* 0x000000072800788c */ /* 0x000fe2000bf26070 */
[----:B------:R-:W-:Y:S01]  /*1c60*/  IMAD R11, R0, -0x40, R5 ;  /* 0xffffffc0000b7824 */ /* 0x000fe200078e0205 */
[----:B------:R-:W-:Y:S01]  /*1c70*/  LOP3.LUT R0, R18, 0x3, RZ, 0xc0, !PT ;  /* 0x0000000312007812 */ /* 0x000fe200078ec0ff */
[----:B------:R-:W-:Y:S01]  /*1c80*/  ULDC.64 UR8, c[0x0][0x5d0] ;  /* 0x0001740000087ab9 */ /* 0x000fe20000000a00 */
[----:B------:R-:W-:Y:S01]  /*1c90*/  LOP3.LUT R9, R4, 0x6, RZ, 0xc0, !PT ;  /* 0x0000000604097812 */ /* 0x000fe200078ec0ff */
[----:B------:R-:W-:Y:S01]  /*1ca0*/  USEL UR6, URZ, 0x1, !UP0 ;  /* 0x000000013f067887 */ /* 0x000fe2000c000000 */
[----:B------:R-:W-:Y:S01]  /*1cb0*/  IMAD R4, R21, UR8, RZ ;  /* 0x0000000815047c24 */ /* 0x000fe2000f8e02ff */
[----:B------:R-:W-:Y:S01]  /*1cc0*/  ULEA.HI UR4, UR4, UR5, URZ, 0x1f ;  /* 0x0000000504047291 */ /* 0x000fe2000f8ff83f */
[----:B------:R-:W-:Y:S01]  /*1cd0*/  PRMT R8, R9, 0x6540, R152 ;  /* 0x0000654009087816 */ /* 0x000fe20000000098 */
[----:B------:R-:W-:Y:S01]  /*1ce0*/  IMAD.SHL.U32 R152, R152, 0x100, RZ ;  /* 0x0000010098987824 */ /* 0x000fe200078e00ff */
[----:B------:R-:W-:Y:S01]  /*1cf0*/  ULOP3.LUT UR38, UR38, UR6, URZ, 0x3c, !UPT ;  /* 0x0000000626267292 */ /* 0x000fe2000f8e3c3f */
[----:B--2---:R-:W-:Y:S01]  /*1d00*/  IMAD R13, R0, -0x2, R7 ;  /* 0xfffffffe000d7824 */ /* 0x004fe200078e0207 */
[----:B------:R-:W-:Y:S01]  /*1d10*/  SHF.R.S32.HI R9, RZ, 0x1f, R8 ;  /* 0x0000001fff097819 */ /* 0x000fe20000011408 */
[C---:B------:R-:W-:Y:S01]  /*1d20*/  IMAD.SHL.U32 R0, R153.reuse, 0x80, RZ ;  /* 0x0000008099007824 */ /* 0x040fe200078e00ff */
[----:B------:R-:W-:Y:S01]  /*1d30*/  ISETP.GE.AND P0, PT, R152, R7, PT ;  /* 0x000000079800720c */ /* 0x000fe20003f06270 */
[----:B------:R-:W-:Y:S01]  /*1d40*/  USHF.R.U32.HI UR4, URZ, 0x2, UR4 ;  /* 0x000000023f047899 */ /* 0x000fe20008011604 */
[----:B------:R-:W-:-:S02]  /*1d50*/  IMAD.WIDE R6, R153, 0x80, RZ ;  /* 0x0000008099067825 */ /* 0x000fc400078e02ff */
[C---:B------:R-:W-:Y:S01]  /*1d60*/  ISETP.GE.OR P0, PT, R0.reuse, UR7, P0 ;  /* 0x0000000700007c0c */ /* 0x040fe20008706670 */
[----:B------:R-:W-:Y:S01]  /*1d70*/  @UP1 ULOP3.LUT UR38, UR38, 0x1, UR4, 0x78, !UPT ;  /* 0x0000000126261892 */ /* 0x000fe2000f8e7804 */
[C---:B------:R-:W-:Y:S01]  /*1d80*/  IMAD R15, R23.reuse, UR9, R4 ;  /* 0x00000009170f7c24 */ /* 0x040fe2000f8e0204 */
[----:B------:R-:W-:Y:S01]  /*1d90*/  UIMAD UR39, UR4, -0x7, UR39 ;  /* 0xfffffff9042778a4 */ /* 0x000fe2000f8e0227 */
[----:B------:R-:W-:Y:S01]  /*1da0*/  IMAD.WIDE.U32 R4, R23, UR8, R8 ;  /* 0x0000000817047c25 */ /* 0x000fe2000f8e0008 */
[----:B------:R-:W-:Y:S02]  /*1db0*/  IADD3 R0, -R0, UR7, R11 ;  /* 0x0000000700007c10 */ /* 0x000fe4000fffe10b */
[----:B------:R-:W-:Y:S01]  /*1dc0*/  LOP3.LUT R167, R6, R3, R10, 0xfe, !PT ;  /* 0x0000000306a77212 */ /* 0x000fe200078efe0a */
[----:B------:R-:W-:Y:S02]  /*1dd0*/  IMAD.IADD R5, R5, 0x1, R15 ;  /* 0x0000000105057824 */ /* 0x000fe400078e020f */
[----:B------:R-:W-:-:S02]  /*1de0*/  IMAD.IADD R3, R13, 0x1, -R152 ;  /* 0x000000010d037824 */ /* 0x000fc400078e0a98 */
[----:B------:R-:W-:Y:S01]  /*1df0*/  IMAD.MOV.U32 R153, RZ, RZ, -0x1 ;  /* 0xffffffffff997424 */ /* 0x000fe200078e00ff */
[----:B------:R-:W-:Y:S06]  /*1e00*/  @P0 BRA `(.L_x_28) ;  /* 0x0000007800dc0947 */ /* 0x000fec0003800000 */
[----:B------:R-:W0:Y:S01]  /*1e10*/  LDC.64 R10, c[0x0][0x5c8] ;  /* 0x00017200ff0a7b82 */ /* 0x000e220000000a00 */
[----:B-----5:R-:W-:Y:S01]  /*1e20*/  FSETP.NEU.AND P0, PT, R155, RZ, PT ;  /* 0x000000ff9b00720b */ /* 0x020fe20003f0d000 */
[----:B------:R-:W-:Y:S01]  /*1e30*/  BSSY B0, `(.L_x_28) ;  /* 0x00007b4000007945 */ /* 0x000fe20003800000 */
[----:B------:R-:W-:-:S04]  /*1e40*/  ISETP.GT.AND P2, PT, R3, RZ, PT ;  /* 0x000000ff0300720c */ /* 0x000fc80003f44270 */
[----:B------:R-:W-:Y:S01]  /*1e50*/  ISETP.GT.AND P1, PT, R0, RZ, P2 ;  /* 0x000000ff0000720c */ /* 0x000fe20001724270 */
[-C--:B0-----:R-:W-:Y:S02]  /*1e60*/  IMAD R12, R7, R10.reuse, RZ ;  /* 0x0000000a070c7224 */ /* 0x081fe400078e02ff */
[----:B------:R-:W-:-:S04]  /*1e70*/  IMAD.WIDE.U32 R160, R167, R10, R4 ;  /* 0x0000000aa7a07225 */ /* 0x000fc800078e0004 */
[----:B------:R-:W-:-:S04]  /*1e80*/  IMAD R5, R167, R11, R12 ;  /* 0x0000000ba7057224 */ /* 0x000fc800078e020c */
[----:B------:R-:W-:Y:S01]  /*1e90*/  IMAD.IADD R169, R161, 0x1, R5 ;  /* 0x00000001a1a97824 */ /* 0x000fe200078e0205 */
[----:B------:R-:W-:Y:S06]  /*1ea0*/  @!P0 BRA `(.L_x_29) ;  /* 0x0000005400988947 */ /* 0x000fec0003800000 */
[----:B------:R-:W0:Y:S01]  /*1eb0*/  LDC.64 R14, c[0x0][0x5b8] ;  /* 0x00016e00ff0e7b82 */ /* 0x000e220000000a00 */
[----:B------:R-:W-:-:S07]  /*1ec0*/  ULDC.64 UR4, c[0x0][0x5c0] ;  /* 0x0001700000047ab9 */ /* 0x000fce0000000a00 */
[----:B------:R-:W1:Y:S08]  /*1ed0*/  LDC.64 R164, c[0x0][0x5b0] ;  /* 0x00016c00ffa47b82 */ /* 0x000e700000000a00 */
[----:B------:R-:W2:Y:S01]  /*1ee0*/  LDC.64 R12, c[0x0][0x5a8] ;  /* 0x00016a00ff0c7b82 */ /* 0x000ea20000000a00 */
[-C--:B0-----:R-:W-:Y:S02]  /*1ef0*/  IMAD R4, R21, R14.reuse, RZ ;  /* 0x0000000e15047224 */ /* 0x081fe400078e02ff */
[----:B------:R-:W-:-:S04]  /*1f00*/  IMAD.WIDE.U32 R162, R23, R14, R8 ;  /* 0x0000000e17a27225 */ /* 0x000fc800078e0008 */
[----:B------:R-:W-:Y:S02]  /*1f10*/  IMAD R159, R23, R15, R4 ;  /* 0x0000000f179f7224 */ /* 0x000fe400078e0204 */
[-C--:B-1----:R-:W-:Y:S02]  /*1f20*/  IMAD R6, R7, R164.reuse, RZ ;  /* 0x000000a407067224 */ /* 0x082fe400078e02ff */
[----:B------:R-:W-:Y:S02]  /*1f30*/  IMAD.IADD R21, R163, 0x1, R159 ;  /* 0x00000001a3157824 */ /* 0x000fe400078e029f */
[----:B------:R-:W-:Y:S02]  /*1f40*/  IMAD.MOV.U32 R20, RZ, RZ, R162 ;  /* 0x000000ffff147224 */ /* 0x000fe400078e00a2 */
[C---:B------:R-:W-:Y:S02]  /*1f50*/  IMAD R161, R167.reuse, R165, R6 ;  /* 0x000000a5a7a17224 */ /* 0x040fe400078e0206 */
[----:B------:R-:W-:-:S04]  /*1f60*/  IMAD.WIDE.U32 R4, R167, R164, R20 ;  /* 0x000000a4a7047225 */ /* 0x000fc800078e0014 */
[----:B------:R-:W-:Y:S01]  /*1f70*/  IMAD.IADD R5, R5, 0x1, R161 ;  /* 0x0000000105057824 */ /* 0x000fe200078e02a1 */
[----:B--2---:R-:W-:-:S04]  /*1f80*/  LEA R6, P0, R4, R12, 0x1 ;  /* 0x0000000c04067211 */ /* 0x004fc800078008ff */
[----:B------:R-:W-:-:S05]  /*1f90*/  LEA.HI.X R7, R4, R13, R5, 0x1, P0 ;  /* 0x0000000d04077211 */ /* 0x000fca00000f0c05 */
[----:B------:R0:W2:Y:S01]  /*1fa0*/  @P1 LDG.E.LTC128B.U16 R15, desc[UR36][R6.64] ;  /* 0x00000024060f1981 */ /* 0x0000a2000c1e1520 */
[----:B------:R-:W-:Y:S01]  /*1fb0*/  IMAD.WIDE.U32 R156, R167, R164, R8 ;  /* 0x000000a4a79c7225 */ /* 0x000fe200078e0008 */
[----:B------:R-:W-:Y:S03]  /*1fc0*/  BSSY B1, `(.L_x_30) ;  /* 0x0000013000017945 */ /* 0x000fe60003800000 */
[----:B------:R-:W-:Y:S02]  /*1fd0*/  IMAD.IADD R157, R161, 0x1, R157 ;  /* 0x00000001a19d7824 */ /* 0x000fe400078e029d */
[----:B------:R-:W-:-:S04]  /*1fe0*/  IMAD.WIDE.U32 R156, R23, R14, R156 ;  /* 0x0000000e179c7225 */ /* 0x000fc800078e009c */
[----:B0-----:R-:W-:Y:S01]  /*1ff0*/  IMAD.IADD R7, R159, 0x1, R157 ;  /* 0x000000019f077824 */ /* 0x001fe200078e029d */
[----:B------:R-:W-:Y:S02]  /*2000*/  LEA R6, P4, R156, R12, 0x1 ;  /* 0x0000000c9c067211 */ /* 0x000fe400078808ff */
[----:B------:R-:W-:Y:S02]  /*2010*/  SHF.L.U64.HI R157, R164, 0x3, R165 ;  /* 0x00000003a49d7819 */ /* 0x000fe400000102a5 */
[----:B------:R-:W-:Y:S01]  /*2020*/  LEA.HI.X R7, R156, R13, R7, 0x1, P4 ;  /* 0x0000000d9c077211 */ /* 0x000fe200020f0c07 */
[----:B------:R-:W-:Y:S02]  /*2030*/  IMAD.SHL.U32 R156, R164, 0x8, RZ ;  /* 0x00000008a49c7824 */ /* 0x000fe400078e00ff */
[----:B--2---:R-:W-:-:S04]  /*2040*/  IMAD.U32 R4, R15, 0x10000, RZ ;  /* 0x000100000f047824 */ /* 0x004fc800078e00ff */
[----:B------:R-:W-:Y:S01]  /*2050*/  FMUL R5, R4, R155 ;  /* 0x0000009b04057220 */ /* 0x000fe20000400000 */
[----:B------:R-:W-:-:S03]  /*2060*/  LEA R4, P0, R160, UR4, 0x1 ;  /* 0x00000004a0047c11 */ /* 0x000fc6000f8008ff */
[----:B------:R-:W-:Y:S01]  /*2070*/  FFMA R24, R24, R154, R5 ;  /* 0x0000009a18187223 */ /* 0x000fe20000000005 */
[----:B------:R-:W-:Y:S02]  /*2080*/  LEA.HI.X R5, R160, UR5, R169, 0x1, P0 ;  /* 0x00000005a0057c11 */ /* 0x000fe400080f0ca9 */
[----:B------:R-:W-:Y:S02]  /*2090*/  ISETP.GT.AND P0, PT, R3, 0x1, PT ;  /* 0x000000010300780c */ /* 0x000fe40003f04270 */
[----:B------:R-:W-:Y:S02]  /*20a0*/  F2FP.BF16.F32.PACK_AB R24, RZ, R24 ;  /* 0x00000018ff18723e */ /* 0x000fe400000010ff */
[----:B------:R-:W-:-:S03]  /*20b0*/  ISETP.GT.AND P3, PT, R0, RZ, P0 ;  /* 0x000000ff0000720c */ /* 0x000fc60000764270 */
[----:B------:R0:W-:Y:S10]  /*20c0*/  @P1 STG.E.U16 desc[UR36][R4.64], R24 ;  /* 0x0000001804001986 */ /* 0x0001f4000c101524 */
[----:B------:R-:W-:Y:S05]  /*20d0*/  @!P3 BRA `(.L_x_31) ;  /* 0x000000000004b947 */ /* 0x000fea0003800000 */
[----:B------:R1:W5:Y:S02]  /*20e0*/  LDG.E.LTC128B.U16 R15, desc[UR36][R6.64+0x2] ;  /* 0x00000224060f7981 */ /* 0x000364000c1e1520 */
.L_x_31:
[----:B------:R-:W-:Y:S05]  /*20f0*/  BSYNC B1 ;  /* 0x0000000000017941 */ /* 0x000fea0003800000 */
.L_x_30:
[----:B-----5:R-:W-:Y:S01]  /*2100*/  IMAD.U32 R20, R15, 0x10000, RZ ;  /* 0x000100000f147824 */ /* 0x020fe200078e00ff */
[----:B------:R-:W-:Y:S01]  /*2110*/  ISETP.GT.AND P2, PT, R0, 0x8, P2 ;  /* 0x000000080000780c */ /* 0x000fe20001744270 */
[----:B------:R-:W-:Y:S01]  /*2120*/  IMAD.WIDE.U32 R156, R167, R164, R156 ;  /* 0x000000a4a79c7225 */ /* 0x000fe200078e009c */
[----:B------:R-:W-:-:S03]  /*2130*/  PRMT R152, R15, 0x7610, R152 ;  /* 0x000076100f987816 */ /* 0x000fc60000000098 */
[----:B------:R-:W-:Y:S01]  /*2140*/  FMUL R20, R20, R155 ;  /* 0x0000009b14147220 */ /* 0x000fe20000400000 */
[----:B------:R-:W-:Y:S01]  /*2150*/  IMAD.IADD R161, R161, 0x1, R157 ;  /* 0x00000001a1a17824 */ /* 0x000fe200078e029d */
[----:B------:R-:W-:Y:S02]  /*2160*/  IADD3 R162, P1, R162, R156, RZ ;  /* 0x0000009ca2a27210 */ /* 0x000fe40007f3e0ff */
[----:B------:R-:W-:-:S03]  /*2170*/  FFMA R25, R25, R154, R20 ;  /* 0x0000009a19197223 */ /* 0x000fc60000000014 */
[----:B------:R-:W-:Y:S02]  /*2180*/  IMAD.X R21, R161, 0x1, R21, P1 ;  /* 0x00000001a1157824 */ /* 0x000fe400008e0615 */
[----:B------:R-:W-:Y:S02]  /*2190*/  F2FP.BF16.F32.PACK_AB R25, RZ, R25 ;  /* 0x00000019ff19723e */ /* 0x000fe400000010ff */
[C---:B------:R-:W-:Y:S02]  /*21a0*/  LEA R20, P1, R162.reuse, R12, 0x1 ;  /* 0x0000000ca2147211 */ /* 0x040fe400078208ff */
[----:B------:R-:W-:Y:S02]  /*21b0*/  PRMT R157, R25, 0x7610, R157 ;  /* 0x00007610199d7816 */ /* 0x000fe4000000009d */
[----:B------:R-:W-:-:S03]  /*21c0*/  LEA.HI.X R21, R162, R13, R21, 0x1, P1 ;  /* 0x0000000da2157211 */ /* 0x000fc600008f0c15 */
[----:B------:R2:W-:Y:S04]  /*21d0*/  @P3 STG.E.U16 desc[UR36][R4.64+0x2], R157 ;  /* 0x0000029d04003986 */ /* 0x0005e8000c101524 */
[----:B------:R-:W0:Y:S01]  /*21e0*/  @P2 LDG.E.LTC128B.U16 R152, desc[UR36][R20.64] ;  /* 0x0000002414982981 */ /* 0x000e22000c1e1520 */
[----:B------:R-:W-:Y:S01]  /*21f0*/  IADD3 R8, P1, R8, R156, RZ ;  /* 0x0000009c08087210 */ /* 0x000fe20007f3e0ff */
[----:B------:R-:W-:Y:S01]  /*2200*/  BSSY B1, `(.L_x_32) ;  /* 0x0000011000017945 */ /* 0x000fe20003800000 */
[----:B------:R-:W-:Y:S02]  /*2210*/  SHF.L.U64.HI R11, R10, 0x4, R11 ;  /* 0x000000040a0b7819 */ /* 0x000fe4000001020b */
[----:B------:R-:W-:Y:S01]  /*2220*/  ISETP.GT.AND P0, PT, R0, 0x8, P0 ;  /* 0x000000080000780c */ /* 0x000fe20000704270 */
[----:B------:R-:W-:Y:S01]  /*2230*/  IMAD.X R9, R9, 0x1, R161, P1 ;  /* 0x0000000109097824 */ /* 0x000fe200008e06a1 */
[----:B------:R-:W-:Y:S01]  /*2240*/  LEA R10, P1, R10, R4, 0x4 ;  /* 0x000000040a0a7211 */ /* 0x000fe200078220ff */
[----:B------:R-:W-:-:S04]  /*2250*/  IMAD.WIDE.U32 R14, R23, R14, R8 ;  /* 0x0000000e170e7225 */ /* 0x000fc800078e0008 */
[----:B------:R-:W-:Y:S01]  /*2260*/  IMAD.X R11, R11, 0x1, R5, P1 ;  /* 0x000000010b0b7824 */ /* 0x000fe200008e0605 */
[----:B------:R-:W-:Y:S01]  /*2270*/  LEA R8, P3, R14, R12, 0x1 ;  /* 0x0000000c0e087211 */ /* 0x000fe200078608ff */
[----:B------:R-:W-:-:S05]  /*2280*/  IMAD.IADD R9, R159, 0x1, R15 ;  /* 0x000000019f097824 */ /* 0x000fca00078e020f */
[----:B------:R-:W-:Y:S01]  /*2290*/  LEA.HI.X R9, R14, R13, R9, 0x1, P3 ;  /* 0x0000000d0e097211 */ /* 0x000fe200018f0c09 */
[----:B0-----:R-:W-:-:S04]  /*22a0*/  IMAD.U32 R24, R152, 0x10000, RZ ;  /* 0x0001000098187824 */ /* 0x001fc800078e00ff */
[----:B------:R-:W-:-:S04]  /*22b0*/  FMUL R25, R24, R155 ;  /* 0x0000009b18197220 */ /* 0x000fc80000400000 */
[----:B------:R-:W-:-:S05]  /*22c0*/  FFMA R25, R26, R154, R25 ;  /* 0x0000009a1a197223 */ /* 0x000fca0000000019 */
[----:B------:R-:W-:-:S05]  /*22d0*/  F2FP.BF16.F32.PACK_AB R25, RZ, R25 ;  /* 0x00000019ff19723e */ /* 0x000fca00000010ff */
[----:B------:R2:W-:Y:S01]  /*22e0*/  @P2 STG.E.U16 desc[UR36][R10.64], R25 ;  /* 0x000000190a002986 */ /* 0x0005e2000c101524 */
[----:B------:R-:W-:Y:S05]  /*22f0*/  @!P0 BRA `(.L_x_33) ;  /* 0x0000000000048947 */ /* 0x000fea0003800000 */
[----:B------:R0:W5:Y:S02]  /*2300*/  LDG.E.LTC128B.U16 R152, desc[UR36][R8.64+0x2] ;  /* 0x0000022408987981 */ /* 0x000164000c1e1520 */
.L_x_33:
[----:B------:R-:W-:Y:S05]  /*2310*/  BSYNC B1 ;  /* 0x0000000000017941 */ /* 0x000fea0003800000 */
.L_x_32:
[----:B-----5:R-:W-:Y:S01]  /*2320*/  IMAD.U32 R12, R152, 0x10000, RZ ;  /* 0x00010000980c7824 */ /* 0x020fe200078e00ff */
[----:B------:R-:W-:Y:S01]  /*2330*/  ISETP.GT.AND P1, PT, R3, 0x8, PT ;  /* 0x000000080300780c */ /* 0x000fe20003f24270 */
[----:B------:R-:W-:Y:S02]  /*2340*/  BSSY B1, `(.L_x_34) ;  /* 0x0000008000017945 */ /* 0x000fe40003800000 */
[----:B------:R-:W-:Y:S01]  /*2350*/  FMUL R12, R12, R155 ;  /* 0x0000009b0c0c7220 */ /* 0x000fe20000400000 */
[----:B------:R-:W-:-:S03]  /*2360*/  ISETP.GT.AND P2, PT, R0, RZ, P1 ;  /* 0x000000ff0000720c */ /* 0x000fc60000f44270 */
[----:B------:R-:W-:-:S05]  /*2370*/  FFMA R12, R27, R154, R12 ;  /* 0x0000009a1b0c7223 */ /* 0x000fca000000000c */
[----:B------:R-:W-:-:S05]  /*2380*/  F2FP.BF16.F32.PACK_AB R12, RZ, R12 ;  /* 0x0000000cff0c723e */ /* 0x000fca00000010ff */
[----:B------:R3:W-:Y:S01]  /*2390*/  @P0 STG.E.U16 desc[UR36][R10.64+0x2], R12 ;  /* 0x0000020c0a000986 */ /* 0x0007e2000c101524 */
[----:B------:R-:W-:Y:S05]  /*23a0*/  @!P2 BRA `(.L_x_35) ;  /* 0x000000000004a947 */ /* 0x000fea0003800000 */
[----:B------:R4:W5:Y:S02]  /*23b0*/  LDG.E.LTC128B.U16 R152, desc[UR36][R6.64+0x10] ;  /* 0x0000102406987981 */ /* 0x000964000c1e1520 */
.L_x_35:
[----:B------:R-:W-:Y:S05]  /*23c0*/  BSYNC B1 ;  /* 0x0000000000017941 */ /* 0x000fea0003800000 */
.L_x_34:
[----:B---3-5:R-:W-:Y:S01]  /*23d0*/  IMAD.U32 R12, R152, 0x10000, RZ ;  /* 0x00010000980c7824 */ /* 0x028fe200078e00ff */
        /* <DEDUP_REMOVED lines=9> */
.L_x_37:
[----:B------:R-:W-:Y:S05]  /*2470*/  BSYNC B1 ;  /* 0x0000000000017941 */ /* 0x000fea0003800000 */
.L_x_36:
[----:B-----5:R-:W-:Y:S01]  /*2480*/  IMAD.U32 R12, R152, 0x10000, RZ ;  /* 0x00010000980c7824 */ /* 0x020fe200078e00ff */
[----:B------:R-:W-:Y:S01]  /*2490*/  ISETP.GT.AND P1, PT, R0, 0x8, P1 ;  /* 0x000000080000780c */ /* 0x000fe20000f24270 */
[----:B------:R-:W-:Y:S02]  /*24a0*/  BSSY B1, `(.L_x_38) ;  /* 0x0000007000017945 */ /* 0x000fe40003800000 */
[----:B------:R-:W-:-:S04]  /*24b0*/  FMUL R12, R12, R155 ;  /* 0x0000009b0c0c7220 */ /* 0x000fc80000400000 */
[----:B------:R-:W-:-:S05]  /*24c0*/  FFMA R12, R29, R154, R12 ;  /* 0x0000009a1d0c7223 */ /* 0x000fca000000000c */
[----:B------:R-:W-:-:S05]  /*24d0*/  F2FP.BF16.F32.PACK_AB R12, RZ, R12 ;  /* 0x0000000cff0c723e */ /* 0x000fca00000010ff */
[----:B------:R0:W-:Y:S01]  /*24e0*/  @P3 STG.E.U16 desc[UR36][R4.64+0x12], R12 ;  /* 0x0000120c04003986 */ /* 0x0001e2000c101524 */
[----:B------:R-:W-:Y:S05]  /*24f0*/  @!P1 BRA `(.L_x_39) ;  /* 0x0000000000049947 */ /* 0x000fea0003800000 */
[----:B------:R0:W5:Y:S02]  /*2500*/  LDG.E.LTC128B.U16 R152, desc[UR36][R8.64+0x10] ;  /* 0x0000102408987981 */ /* 0x000164000c1e1520 */
.L_x_39:
[----:B------:R-:W-:Y:S05]  /*2510*/  BSYNC B1 ;  /* 0x0000000000017941 */ /* 0x000fea0003800000 */
.L_x_38:
[----:B0----5:R-:W-:Y:S01]  /*2520*/  IMAD.U32 R12, R152, 0x10000, RZ ;  /* 0x00010000980c7824 */ /* 0x021fe200078e00ff */
[----:B------:R-:W-:Y:S01]  /*2530*/  ISETP.GT.AND P0, PT, R0, 0x8, P0 ;  /* 0x000000080000780c */ /* 0x000fe20000704270 */
[----:B------:R-:W-:Y:S02]  /*2540*/  BSSY B1, `(.L_x_40) ;  /* 0x0000007000017945 */ /* 0x000fe40003800000 */
[----:B---3--:R-:W-:-:S04]  /*2550*/  FMUL R13, R12, R155 ;  /* 0x0000009b0c0d7220 */ /* 0x008fc80000400000 */
[----:B------:R-:W-:-:S05]  /*2560*/  FFMA R13, R30, R154, R13 ;  /* 0x0000009a1e0d7223 */ /* 0x000fca000000000d */
[----:B------:R-:W-:-:S05]  /*2570*/  F2FP.BF16.F32.PACK_AB R13, RZ, R13 ;  /* 0x0000000dff0d723e */ /* 0x000fca00000010ff */
[----:B------:R0:W-:Y:S01]  /*2580*/  @P1 STG.E.U16 desc[UR36][R10.64+0x10], R13 ;  /* 0x0000100d0a001986 */ /* 0x0001e2000c101524 */
[----:B------:R-:W-:Y:S05]  /*2590*/  @!P0 BRA `(.L_x_41) ;  /* 0x0000000000048947 */ /* 0x000fea0003800000 */
[----:B------:R3:W5:Y:S02]  /*25a0*/  LDG.E.LTC128B.U16 R152, desc[UR36][R8.64+0x12] ;  /* 0x0000122408987981 */ /* 0x000764000c1e1520 */
.L_x_41:
[----:B------:R-:W-:Y:S05]  /*25b0*/  BSYNC B1 ;  /* 0x0000000000017941 */ /* 0x000fea0003800000 */
.L_x_40:
        /* <DEDUP_REMOVED lines=10> */
.L_x_43:
[----:B------:R-:W-:Y:S05]  /*2660*/  BSYNC B1 ;  /* 0x0000000000017941 */ /* 0x000fea0003800000 */
.L_x_42:
[----:B0----5:R-:W-:Y:S01]  /*2670*/  IMAD.U32 R12, R152, 0x10000, RZ ;  /* 0x00010000980c7824 */ /* 0x021fe200078e00ff */
        /* <DEDUP_REMOVED lines=9> */
.L_x_45:
[----:B------:R-:W-:Y:S05]  /*2710*/  BSYNC B1 ;  /* 0x0000000000017941 */ /* 0x000fea0003800000 */
.L_x_44:
        /* <DEDUP_REMOVED lines=9> */
.L_x_47:
[----:B------:R-:W-:Y:S05]  /*27b0*/  BSYNC B1 ;  /* 0x0000000000017941 */ /* 0x000fea0003800000 */
.L_x_46:
[----:B0----5:R-:W-:Y:S01]  /*27c0*/  IMAD.U32 R12, R152, 0x10000, RZ ;  /* 0x00010000980c7824 */ /* 0x021fe200078e00ff */
        /* <DEDUP_REMOVED lines=8> */
.L_x_49:
[----:B------:R-:W-:Y:S05]  /*2850*/  BSYNC B1 ;  /* 0x0000000000017941 */ /* 0x000fea0003800000 */
.L_x_48:
        /* <DEDUP_REMOVED lines=10> */
.L_x_51:
[----:B------:R-:W-:Y:S05]  /*2900*/  BSYNC B1 ;  /* 0x0000000000017941 */ /* 0x000fea0003800000 */
.L_x_50:
        /* <DEDUP_REMOVED lines=10> */
.L_x_53:
[----:B------:R-:W-:Y:S05]  /*29b0*/  BSYNC B1 ;  /* 0x0000000000017941 */ /* 0x000fea0003800000 */
.L_x_52:
        /* <DEDUP_REMOVED lines=9> */
.L_x_55:
[----:B------:R-:W-:Y:S05]  /*2a50*/  BSYNC B1 ;  /* 0x0000000000017941 */ /* 0x000fea0003800000 */
.L_x_54:
        /* <DEDUP_REMOVED lines=9> */
.L_x_57:
[----:B------:R-:W-:Y:S05]  /*2af0*/  BSYNC B1 ;  /* 0x0000000000017941 */ /* 0x000fea0003800000 */
.L_x_56:
        /* <DEDUP_REMOVED lines=10> */
.L_x_59:
[----:B------:R-:W-:Y:S05]  /*2ba0*/  BSYNC B1 ;  /* 0x0000000000017941 */ /* 0x000fea0003800000 */
.L_x_58:
        /* <DEDUP_REMOVED lines=10> */
.L_x_61:
[----:B------:R-:W-:Y:S05]  /*2c50*/  BSYNC B1 ;  /* 0x0000000000017941 */ /* 0x000fea0003800000 */
.L_x_60:
        /* <DEDUP_REMOVED lines=9> */
.L_x_63:
[----:B------:R-:W-:Y:S05]  /*2cf0*/  BSYNC B1 ;  /* 0x0000000000017941 */ /* 0x000fea0003800000 */
.L_x_62:
        /* <DEDUP_REMOVED lines=9> */
.L_x_65:
[----:B------:R-:W-:Y:S05]  /*2d90*/  BSYNC B1 ;  /* 0x0000000000017941 */ /* 0x000fea0003800000 */
.L_x_64:
        /* <DEDUP_REMOVED lines=10> */
.L_x_67:
[----:B------:R-:W-:Y:S05]  /*2e40*/  BSYNC B1 ;  /* 0x0000000000017941 */ /* 0x000fea0003800000 */
.L_x_66:
        /* <DEDUP_REMOVED lines=10> */
.L_x_69:
[----:B------:R-:W-:Y:S05]  /*2ef0*/  BSYNC B1 ;  /* 0x0000000000017941 */ /* 0x000fea0003800000 */
.L_x_68:
        /* <DEDUP_REMOVED lines=9> */
.L_x_71:
[----:B------:R-:W-:Y:S05]  /*2f90*/  BSYNC B1 ;  /* 0x0000000000017941 */ /* 0x000fea0003800000 */
.L_x_70:
        /* <DEDUP_REMOVED lines=9> */
.L_x_73:
[----:B------:R-:W-:Y:S05]  /*3030*/  BSYNC B1 ;  /* 0x0000000000017941 */ /* 0x000fea0003800000 */
.L_x_72:
        /* <DEDUP_REMOVED lines=10> */
.L_x_75:
[----:B------:R-:W-:Y:S05]  /*30e0*/  BSYNC B1 ;  /* 0x0000000000017941 */ /* 0x000fea0003800000 */
.L_x_74:
        /* <DEDUP_REMOVED lines=10> */
.L_x_77:
[----:B------:R-:W-:Y:S05]  /*3190*/  BSYNC B1 ;  /* 0x0000000000017941 */ /* 0x000fea0003800000 */
.L_x_76:
        /* <DEDUP_REMOVED lines=9> */
.L_x_79:
[----:B------:R-:W-:Y:S05]  /*3230*/  BSYNC B1 ;  /* 0x0000000000017941 */ /* 0x000fea0003800000 */
.L_x_78:
        /* <DEDUP_REMOVED lines=9> */
.L_x_81:
[----:B------:R-:W-:Y:S05]  /*32d0*/  BSYNC B1 ;  /* 0x0000000000017941 */ /* 0x000fea0003800000 */
.L_x_80:
        /* <DEDUP_REMOVED lines=10> */
.L_x_83:
[----:B------:R-:W-:Y:S05]  /*3380*/  BSYNC B1 ;  /* 0x0000000000017941 */ /* 0x000fea0003800000 */
.L_x_82:
        /* <DEDUP_REMOVED lines=10> */
.L_x_85:
[----:B------:R-:W-:Y:S05]  /*3430*/  BSYNC B1 ;  /* 0x0000000000017941 */ /* 0x000fea0003800000 */
.L_x_84:
        /* <DEDUP_REMOVED lines=9> */
.L_x_87:
[----:B------:R-:W-:Y:S05]  /*34d0*/  BSYNC B1 ;  /* 0x0000000000017941 */ /* 0x000fea0003800000 */
.L_x_86:
        /* <DEDUP_REMOVED lines=9> */
.L_x_89:
[----:B------:R-:W-:Y:S05]  /*3570*/  BSYNC B1 ;  /* 0x0000000000017941 */ /* 0x000fea0003800000 */
.L_x_88:
        /* <DEDUP_REMOVED lines=10> */
.L_x_91:
[----:B------:R-:W-:Y:S05]  /*3620*/  BSYNC B1 ;  /* 0x0000000000017941 */ /* 0x000fea0003800000 */
.L_x_90:
        /* <DEDUP_REMOVED lines=10> */
.L_x_93:
[----:B------:R-:W-:Y:S05]  /*36d0*/  BSYNC B1 ;  /* 0x0000000000017941 */ /* 0x000fea0003800000 */
.L_x_92:
        /* <DEDUP_REMOVED lines=9> */
.L_x_95:
[----:B------:R-:W-:Y:S05]  /*3770*/  BSYNC B1 ;  /* 0x0000000000017941 */ /* 0x000fea0003800000 */
.L_x_94:
        /* <DEDUP_REMOVED lines=9> */
.L_x_97:
[----:B------:R-:W-:Y:S05]  /*3810*/  BSYNC B1 ;  /* 0x0000000000017941 */ /* 0x000fea0003800000 */
.L_x_96:
        /* <DEDUP_REMOVED lines=10> */
.L_x_99:
[----:B------:R-:W-:Y:S05]  /*38c0*/  BSYNC B1 ;  /* 0x0000000000017941 */ /* 0x000fea0003800000 */
.L_x_98:
        /* <DEDUP_REMOVED lines=10> */
.L_x_101:
[----:B------:R-:W-:Y:S05]  /*3970*/  BSYNC B1 ;  /* 0x0000000000017941 */ /* 0x000fea0003800000 */
.L_x_100:
        /* <DEDUP_REMOVED lines=9> */
.L_x_103:
[----:B------:R-:W-:Y:S05]  /*3a10*/  BSYNC B1 ;  /* 0x0000000000017941 */ /* 0x000fea0003800000 */
.L_x_102:
        /* <DEDUP_REMOVED lines=9> */
.L_x_105:
[----:B------:R-:W-:Y:S05]  /*3ab0*/  BSYNC B1 ;  /* 0x0000000000017941 */ /* 0x000fea0003800000 */
.L_x_104:
        /* <DEDUP_REMOVED lines=10> */
.L_x_107:
[----:B------:R-:W-:Y:S05]  /*3b60*/  BSYNC B1 ;  /* 0x0000000000017941 */ /* 0x000fea0003800000 */
.L_x_106:
        /* <DEDUP_REMOVED lines=10> */
.L_x_109:
[----:B------:R-:W-:Y:S05]  /*3c10*/  BSYNC B1 ;  /* 0x0000000000017941 */ /* 0x000fea0003800000 */
.L_x_108:
        /* <DEDUP_REMOVED lines=9> */
.L_x_111:
[----:B------:R-:W-:Y:S05]  /*3cb0*/  BSYNC B1 ;  /* 0x0000000000017941 */ /* 0x000fea0003800000 */
.L_x_110:
        /* <DEDUP_REMOVED lines=9> */
.L_x_113:
[----:B------:R-:W-:Y:S05]  /*3d50*/  BSYNC B1 ;  /* 0x0000000000017941 */ /* 0x000fea0003800000 */
.L_x_112:
        /* <DEDUP_REMOVED lines=10> */
.L_x_115:
[----:B------:R-:W-:Y:S05]  /*3e00*/  BSYNC B1 ;  /* 0x0000000000017941 */ /* 0x000fea0003800000 */
.L_x_114:
        /* <DEDUP_REMOVED lines=10> */
.L_x_117:
[----:B------:R-:W-:Y:S05]  /*3eb0*/  BSYNC B1 ;  /* 0x0000000000017941 */ /* 0x000fea0003800000 */
.L_x_116:
        /* <DEDUP_REMOVED lines=9> */
.L_x_119:
[----:B------:R-:W-:Y:S05]  /*3f50*/  BSYNC B1 ;  /* 0x0000000000017941 */ /* 0x000fea0003800000 */
.L_x_118:
        /* <DEDUP_REMOVED lines=9> */
.L_x_121:
[----:B------:R-:W-:Y:S05]  /*3ff0*/  BSYNC B1 ;  /* 0x0000000000017941 */ /* 0x000fea0003800000 */
.L_x_120:
        /* <DEDUP_REMOVED lines=10> */
.L_x_123:
[----:B------:R-:W-:Y:S05]  /*40a0*/  BSYNC B1 ;  /* 0x0000000000017941 */ /* 0x000fea0003800000 */
.L_x_122:
        /* <DEDUP_REMOVED lines=10> */
.L_x_125:
[----:B------:R-:W-:Y:S05]  /*4150*/  BSYNC B1 ;  /* 0x0000000000017941 */ /* 0x000fea0003800000 */
.L_x_124:
        /* <DEDUP_REMOVED lines=9> */
.L_x_127:
[----:B------:R-:W-:Y:S05]  /*41f0*/  BSYNC B1 ;  /* 0x0000000000017941 */ /* 0x000fea0003800000 */
.L_x_126:
        /* <DEDUP_REMOVED lines=9> */
.L_x_129:
[----:B------:R-:W-:Y:S05]  /*4290*/  BSYNC B1 ;  /* 0x0000000000017941 */ /* 0x000fea0003800000 */
.L_x_128:
        /* <DEDUP_REMOVED lines=10> */
.L_x_131:
[----:B------:R-:W-:Y:S05]  /*4340*/  BSYNC B1 ;  /* 0x0000000000017941 */ /* 0x000fea0003800000 */
.L_x_130:
        /* <DEDUP_REMOVED lines=10> */
.L_x_133:
[----:B------:R-:W-:Y:S05]  /*43f0*/  BSYNC B1 ;  /* 0x0000000000017941 */ /* 0x000fea0003800000 */
.L_x_132:
        /* <DEDUP_REMOVED lines=9> */
.L_x_135:
[----:B------:R-:W-:Y:S05]  /*4490*/  BSYNC B1 ;  /* 0x0000000000017941 */ /* 0x000fea0003800000 */
.L_x_134:
        /* <DEDUP_REMOVED lines=9> */
.L_x_137:
[----:B------:R-:W-:Y:S05]  /*4530*/  BSYNC B1 ;  /* 0x0000000000017941 */ /* 0x000fea0003800000 */
.L_x_136:
        /* <DEDUP_REMOVED lines=10> */
.L_x_139:
[----:B------:R-:W-:Y:S05]  /*45e0*/  BSYNC B1 ;  /* 0x0000000000017941 */ /* 0x000fea0003800000 */
.L_x_138:
        /* <DEDUP_REMOVED lines=10> */
.L_x_141:
[----:B------:R-:W-:Y:S05]  /*4690*/  BSYNC B1 ;  /* 0x0000000000017941 */ /* 0x000fea0003800000 */
.L_x_140:
        /* <DEDUP_REMOVED lines=9> */
.L_x_143:
[----:B------:R-:W-:Y:S05]  /*4730*/  BSYNC B1 ;  /* 0x0000000000017941 */ /* 0x000fea0003800000 */
.L_x_142:
        /* <DEDUP_REMOVED lines=9> */
.L_x_145:
[----:B------:R-:W-:Y:S05]  /*47d0*/  BSYNC B1 ;  /* 0x0000000000017941 */ /* 0x000fea0003800000 */
.L_x_144:
        /* <DEDUP_REMOVED lines=10> */
.L_x_147:
[----:B------:R-:W-:Y:S05]  /*4880*/  BSYNC B1 ;  /* 0x0000000000017941 */ /* 0x000fea0003800000 */
.L_x_146:
        /* <DEDUP_REMOVED lines=10> */
.L_x_149:
[----:B------:R-:W-:Y:S05]  /*4930*/  BSYNC B1 ;  /* 0x0000000000017941 */ /* 0x000fea0003800000 */
.L_x_148:
        /* <DEDUP_REMOVED lines=9> */
.L_x_151:
[----:B------:R-:W-:Y:S05]  /*49d0*/  BSYNC B1 ;  /* 0x0000000000017941 */ /* 0x000fea0003800000 */
.L_x_150:
        /* <DEDUP_REMOVED lines=9> */
.L_x_153:
[----:B------:R-:W-:Y:S05]  /*4a70*/  BSYNC B1 ;  /* 0x0000000000017941 */ /* 0x000fea0003800000 */
.L_x_152:
        /* <DEDUP_REMOVED lines=10> */
.L_x_155:
[----:B------:R-:W-:Y:S05]  /*4b20*/  BSYNC B1 ;  /* 0x0000000000017941 */ /* 0x000fea0003800000 */
.L_x_154:
        /* <DEDUP_REMOVED lines=10> */
.L_x_157:
[----:B------:R-:W-:Y:S05]  /*4bd0*/  BSYNC B1 ;  /* 0x0000000000017941 */ /* 0x000fea0003800000 */
.L_x_156:
        /* <DEDUP_REMOVED lines=9> */
.L_x_159:
[----:B------:R-:W-:Y:S05]  /*4c70*/  BSYNC B1 ;  /* 0x0000000000017941 */ /* 0x000fea0003800000 */
.L_x_158:
        /* <DEDUP_REMOVED lines=9> */
.L_x_161:
[----:B------:R-:W-:Y:S05]  /*4d10*/  BSYNC B1 ;  /* 0x0000000000017941 */ /* 0x000fea0003800000 */
.L_x_160:
        /* <DEDUP_REMOVED lines=10> */
.L_x_163:
[----:B------:R-:W-:Y:S05]  /*4dc0*/  BSYNC B1 ;  /* 0x0000000000017941 */ /* 0x000fea0003800000 */
.L_x_162:
        /* <DEDUP_REMOVED lines=10> */
.L_x_165:
[----:B------:R-:W-:Y:S05]  /*4e70*/  BSYNC B1 ;  /* 0x0000000000017941 */ /* 0x000fea0003800000 */
.L_x_164:
        /* <DEDUP_REMOVED lines=9> */
.L_x_167:
[----:B------:R-:W-:Y:S05]  /*4f10*/  BSYNC B1 ;  /* 0x0000000000017941 */ /* 0x000fea0003800000 */
.L_x_166:
        /* <DEDUP_REMOVED lines=9> */
.L_x_169:
[----:B------:R-:W-:Y:S05]  /*4fb0*/  BSYNC B1 ;  /* 0x0000000000017941 */ /* 0x000fea0003800000 */
.L_x_168:
        /* <DEDUP_REMOVED lines=10> */
.L_x_171:
[----:B------:R-:W-:Y:S05]  /*5060*/  BSYNC B1 ;  /* 0x0000000000017941 */ /* 0x000fea0003800000 */
.L_x_170:
        /* <DEDUP_REMOVED lines=10> */
.L_x_173:
[----:B------:R-:W-:Y:S05]  /*5110*/  BSYNC B1 ;  /* 0x0000000000017941 */ /* 0x000fea0003800000 */
.L_x_172:
        /* <DEDUP_REMOVED lines=9> */
.L_x_175:
[----:B------:R-:W-:Y:S05]  /*51b0*/  BSYNC B1 ;  /* 0x0000000000017941 */ /* 0x000fea0003800000 */
.L_x_174:
        /* <DEDUP_REMOVED lines=9> */
.L_x_177:
[----:B------:R-:W-:Y:S05]  /*5250*/  BSYNC B1 ;  /* 0x0000000000017941 */ /* 0x000fea0003800000 */
.L_x_176:
        /* <DEDUP_REMOVED lines=10> */
.L_x_179:
[----:B------:R-:W-:Y:S05]  /*5300*/  BSYNC B1 ;  /* 0x0000000000017941 */ /* 0x000fea0003800000 */
.L_x_178:
        /* <DEDUP_REMOVED lines=10> */
.L_x_181:
[----:B------:R-:W-:Y:S05]  /*53b0*/  BSYNC B1 ;  /* 0x0000000000017941 */ /* 0x000fea0003800000 */
.L_x_180:
        /* <DEDUP_REMOVED lines=9> */
.L_x_183:
[----:B------:R-:W-:Y:S05]  /*5450*/  BSYNC B1 ;  /* 0x0000000000017941 */ /* 0x000fea0003800000 */
.L_x_182:
        /* <DEDUP_REMOVED lines=9> */
.L_x_185:
[----:B------:R-:W-:Y:S05]  /*54f0*/  BSYNC B1 ;  /* 0x0000000000017941 */ /* 0x000fea0003800000 */
.L_x_184:
        /* <DEDUP_REMOVED lines=10> */
.L_x_187:
[----:B------:R-:W-:Y:S05]  /*55a0*/  BSYNC B1 ;  /* 0x0000000000017941 */ /* 0x000fea0003800000 */
.L_x_186:
        /* <DEDUP_REMOVED lines=10> */
.L_x_189:
[----:B------:R-:W-:Y:S05]  /*5650*/  BSYNC B1 ;  /* 0x0000000000017941 */ /* 0x000fea0003800000 */
.L_x_188:
        /* <DEDUP_REMOVED lines=9> */
.L_x_191:
[----:B------:R-:W-:Y:S05]  /*56f0*/  BSYNC B1 ;  /* 0x0000000000017941 */ /* 0x000fea0003800000 */
.L_x_190:
        /* <DEDUP_REMOVED lines=9> */
.L_x_193:
[----:B------:R-:W-:Y:S05]  /*5790*/  BSYNC B1 ;  /* 0x0000000000017941 */ /* 0x000fea0003800000 */
.L_x_192:
        /* <DEDUP_REMOVED lines=10> */
.L_x_195:
[----:B------:R-:W-:Y:S05]  /*5840*/  BSYNC B1 ;  /* 0x0000000000017941 */ /* 0x000fea0003800000 */
.L_x_194:
        /* <DEDUP_REMOVED lines=10> */
.L_x_197:
[----:B------:R-:W-:Y:S05]  /*58f0*/  BSYNC B1 ;  /* 0x0000000000017941 */ /* 0x000fea0003800000 */
.L_x_196:
        /* <DEDUP_REMOVED lines=9> */
.L_x_199:
[----:B------:R-:W-:Y:S05]  /*5990*/  BSYNC B1 ;  /* 0x0000000000017941 */ /* 0x000fea0003800000 */
.L_x_198:
        /* <DEDUP_REMOVED lines=9> */
.L_x_201:
[----:B------:R-:W-:Y:S05]  /*5a30*/  BSYNC B1 ;  /* 0x0000000000017941 */ /* 0x000fea0003800000 */
.L_x_200:
        /* <DEDUP_REMOVED lines=10> */
.L_x_203:
[----:B------:R-:W-:Y:S05]  /*5ae0*/  BSYNC B1 ;  /* 0x0000000000017941 */ /* 0x000fea0003800000 */
.L_x_202:
        /* <DEDUP_REMOVED lines=10> */
.L_x_205:
[----:B------:R-:W-:Y:S05]  /*5b90*/  BSYNC B1 ;  /* 0x0000000000017941 */ /* 0x000fea0003800000 */
.L_x_204:
        /* <DEDUP_REMOVED lines=9> */
.L_x_207:
[----:B------:R-:W-:Y:S05]  /*5c30*/  BSYNC B1 ;  /* 0x0000000000017941 */ /* 0x000fea0003800000 */
.L_x_206:
        /* <DEDUP_REMOVED lines=9> */
.L_x_209:
[----:B------:R-:W-:Y:S05]  /*5cd0*/  BSYNC B1 ;  /* 0x0000000000017941 */ /* 0x000fea0003800000 */
.L_x_208:
        /* <DEDUP_REMOVED lines=10> */
.L_x_211:
[----:B------:R-:W-:Y:S05]  /*5d80*/  BSYNC B1 ;  /* 0x0000000000017941 */ /* 0x000fea0003800000 */
.L_x_210:
        /* <DEDUP_REMOVED lines=10> */
.L_x_213:
[----:B------:R-:W-:Y:S05]  /*5e30*/  BSYNC B1 ;  /* 0x0000000000017941 */ /* 0x000fea0003800000 */
.L_x_212:
        /* <DEDUP_REMOVED lines=9> */
.L_x_215:
[----:B------:R-:W-:Y:S05]  /*5ed0*/  BSYNC B1 ;  /* 0x0000000000017941 */ /* 0x000fea0003800000 */
.L_x_214:
        /* <DEDUP_REMOVED lines=9> */
.L_x_217:
[----:B------:R-:W-:Y:S05]  /*5f70*/  BSYNC B1 ;  /* 0x0000000000017941 */ /* 0x000fea0003800000 */
.L_x_216:
        /* <DEDUP_REMOVED lines=10> */
.L_x_219:
[----:B------:R-:W-:Y:S05]  /*6020*/  BSYNC B1 ;  /* 0x0000000000017941 */ /* 0x000fea0003800000 */
.L_x_218:
        /* <DEDUP_REMOVED lines=10> */
.L_x_221:
[----:B------:R-:W-:Y:S05]  /*60d0*/  BSYNC B1 ;  /* 0x0000000000017941 */ /* 0x000fea0003800000 */
.L_x_220:
        /* <DEDUP_REMOVED lines=9> */
.L_x_223:
[----:B------:R-:W-:Y:S05]  /*6170*/  BSYNC B1 ;  /* 0x0000000000017941 */ /* 0x000fea0003800000 */
.L_x_222:
        /* <DEDUP_REMOVED lines=9> */
.L_x_225:
[----:B------:R-:W-:Y:S05]  /*6210*/  BSYNC B1 ;  /* 0x0000000000017941 */ /* 0x000fea0003800000 */
.L_x_224:
        /* <DEDUP_REMOVED lines=10> */
.L_x_227:
[----:B------:R-:W-:Y:S05]  /*62c0*/  BSYNC B1 ;  /* 0x0000000000017941 */ /* 0x000fea0003800000 */
.L_x_226:
        /* <DEDUP_REMOVED lines=10> */
.L_x_229:
[----:B------:R-:W-:Y:S05]  /*6370*/  BSYNC B1 ;  /* 0x0000000000017941 */ /* 0x000fea0003800000 */
.L_x_228:
        /* <DEDUP_REMOVED lines=9> */
.L_x_231:
[----:B------:R-:W-:Y:S05]  /*6410*/  BSYNC B1 ;  /* 0x0000000000017941 */ /* 0x000fea0003800000 */
.L_x_230:
        /* <DEDUP_REMOVED lines=9> */
.L_x_233:
[----:B------:R-:W-:Y:S05]  /*64b0*/  BSYNC B1 ;  /* 0x0000000000017941 */ /* 0x000fea0003800000 */
.L_x_232:
        /* <DEDUP_REMOVED lines=10> */
.L_x_235:
[----:B------:R-:W-:Y:S05]  /*6560*/  BSYNC B1 ;  /* 0x0000000000017941 */ /* 0x000fea0003800000 */
.L_x_234:
        /* <DEDUP_REMOVED lines=10> */
.L_x_237:
[----:B------:R-:W-:Y:S05]  /*6610*/  BSYNC B1 ;  /* 0x0000000000017941 */ /* 0x000fea0003800000 */
.L_x_236:
        /* <DEDUP_REMOVED lines=9> */
.L_x_239:
[----:B------:R-:W-:Y:S05]  /*66b0*/  BSYNC B1 ;  /* 0x0000000000017941 */ /* 0x000fea0003800000 */
.L_x_238:
        /* <DEDUP_REMOVED lines=9> */
.L_x_241:
[----:B------:R-:W-:Y:S05]  /*6750*/  BSYNC B1 ;  /* 0x0000000000017941 */ /* 0x000fea0003800000 */
.L_x_240:
        /* <DEDUP_REMOVED lines=10> */
.L_x_243:
[----:B------:R-:W-:Y:S05]  /*6800*/  BSYNC B1 ;  /* 0x0000000000017941 */ /* 0x000fea0003800000 */
.L_x_242:
        /* <DEDUP_REMOVED lines=10> */
.L_x_245:
[----:B------:R-:W-:Y:S05]  /*68b0*/  BSYNC B1 ;  /* 0x0000000000017941 */ /* 0x000fea0003800000 */
.L_x_244:
        /* <DEDUP_REMOVED lines=9> */
.L_x_247:
[----:B------:R-:W-:Y:S05]  /*6950*/  BSYNC B1 ;  /* 0x0000000000017941 */ /* 0x000fea0003800000 */
.L_x_246:
        /* <DEDUP_REMOVED lines=9> */
.L_x_249:
[----:B------:R-:W-:Y:S05]  /*69f0*/  BSYNC B1 ;  /* 0x0000000000017941 */ /* 0x000fea0003800000 */
.L_x_248:
        /* <DEDUP_REMOVED lines=10> */
.L_x_251:
[----:B------:R-:W-:Y:S05]  /*6aa0*/  BSYNC B1 ;  /* 0x0000000000017941 */ /* 0x000fea0003800000 */
.L_x_250:
        /* <DEDUP_REMOVED lines=10> */
.L_x_253:
[----:B------:R-:W-:Y:S05]  /*6b50*/  BSYNC B1 ;  /* 0x0000000000017941 */ /* 0x000fea0003800000 */
.L_x_252:
        /* <DEDUP_REMOVED lines=9> */
.L_x_255:
[----:B------:R-:W-:Y:S05]  /*6bf0*/  BSYNC B1 ;  /* 0x0000000000017941 */ /* 0x000fea0003800000 */
.L_x_254:
        /* <DEDUP_REMOVED lines=9> */
.L_x_257:
[----:B------:R-:W-:Y:S05]  /*6c90*/  BSYNC B1 ;  /* 0x0000000000017941 */ /* 0x000fea0003800000 */
.L_x_256:
        /* <DEDUP_REMOVED lines=10> */
.L_x_259:
[----:B------:R-:W-:Y:S05]  /*6d40*/  BSYNC B1 ;  /* 0x0000000000017941 */ /* 0x000fea0003800000 */
.L_x_258:
        /* <DEDUP_REMOVED lines=10> */
.L_x_261:
[----:B------:R-:W-:Y:S05]  /*6df0*/  BSYNC B1 ;  /* 0x0000000000017941 */ /* 0x000fea0003800000 */
.L_x_260:
        /* <DEDUP_REMOVED lines=9> */
.L_x_263:
[----:B------:R-:W-:Y:S05]  /*6e90*/  BSYNC B1 ;  /* 0x0000000000017941 */ /* 0x000fea0003800000 */
.L_x_262:
        /* <DEDUP_REMOVED lines=9> */
.L_x_265:
[----:B------:R-:W-:Y:S05]  /*6f30*/  BSYNC B1 ;  /* 0x0000000000017941 */ /* 0x000fea0003800000 */
.L_x_264:
        /* <DEDUP_REMOVED lines=10> */
.L_x_267:
[----:B------:R-:W-:Y:S05]  /*6fe0*/  BSYNC B1 ;  /* 0x0000000000017941 */ /* 0x000fea0003800000 */
.L_x_266:
        /* <DEDUP_REMOVED lines=10> */
.L_x_269:
[----:B------:R-:W-:Y:S05]  /*7090*/  BSYNC B1 ;  /* 0x0000000000017941 */ /* 0x000fea0003800000 */
.L_x_268:
        /* <DEDUP_REMOVED lines=9> */
.L_x_271:
[----:B------:R-:W-:Y:S05]  /*7130*/  BSYNC B1 ;  /* 0x0000000000017941 */ /* 0x000fea0003800000 */
.L_x_270:
        /* <DEDUP_REMOVED lines=9> */
.L_x_273:
[----:B------:R-:W-:Y:S05]  /*71d0*/  BSYNC B1 ;  /* 0x0000000000017941 */ /* 0x000fea0003800000 */
.L_x_272:
        /* <DEDUP_REMOVED lines=10> */
.L_x_275:
[----:B------:R-:W-:Y:S05]  /*7280*/  BSYNC B1 ;  /* 0x0000000000017941 */ /* 0x000fea0003800000 */
.L_x_274:
        /* <DEDUP_REMOVED lines=10> */
.L_x_277:
[----:B------:R-:W-:Y:S05]  /*7330*/  BSYNC B1 ;  /* 0x0000000000017941 */ /* 0x000fea0003800000 */
.L_x_276:
[----:B01--45:R-:W-:Y:S01]  /*7340*/  IMAD.U32 R6, R152, 0x10000, RZ ;  /* 0x0001000098067824 */ /* 0x033fe200078e00ff */
        /* <DEDUP_REMOVED lines=8> */
.L_x_279:
[----:B------:R-:W-:Y:S05]  /*73d0*/  BSYNC B1 ;  /* 0x0000000000017941 */ /* 0x000fea0003800000 */
.L_x_278:
[----:B0-2--5:R-:W-:Y:S01]  /*73e0*/  IMAD.U32 R4, R152, 0x10000, RZ ;  /* 0x0001000098047824 */ /* 0x025fe200078e00ff */
[----:B------:R-:W-:Y:S01]  /*73f0*/  ISETP.GT.AND P0, PT, R0, 0x8, P0 ;  /* 0x000000080000780c */ /* 0x000fe20000704270 */
[----:B------:R-:W-:Y:S01]  /*7400*/  @P1 IMAD.MOV.U32 R5, RZ, RZ, R11 ;  /* 0x000000ffff051224 */ /* 0x000fe200078e000b */
[----:B------:R-:W-:Y:S01]  /*7410*/  BSSY B1, `(.L_x_280) ;  /* 0x0000008000017945 */ /* 0x000fe20003800000 */
[----:B------:R-:W-:Y:S01]  /*7420*/  FMUL R3, R4, R155 ;  /* 0x0000009b04037220 */ /* 0x000fe20000400000 */
[----:B------:R-:W-:-:S03]  /*7430*/  @P1 IMAD.MOV.U32 R4, RZ, RZ, R10 ;  /* 0x000000ffff041224 */ /* 0x000fc600078e000a */
[----:B------:R-:W-:-:S05]  /*7440*/  FFMA R3, R150, R154, R3 ;  /* 0x0000009a96037223 */ /* 0x000fca0000000003 */
[----:B------:R-:W-:-:S05]  /*7450*/  F2FP.BF16.F32.PACK_AB R3, RZ, R3 ;  /* 0x00000003ff03723e */ /* 0x000fca00000010ff */
[----:B------:R0:W-:Y:S01]  /*7460*/  @P1 STG.E.U16 desc[UR36][R4.64+0x1f0], R3 ;  /* 0x0001f00304001986 */ /* 0x0001e2000c101524 */
[----:B------:R-:W-:Y:S05]  /*7470*/  @!P0 BRA `(.L_x_281) ;  /* 0x0000000000048947 */ /* 0x000fea0003800000 */
[----:B------:R2:W5:Y:S02]  /*7480*/  LDG.E.LTC128B.U16 R152, desc[UR36][R8.64+0x1f2] ;  /* 0x0001f22408987981 */ /* 0x000564000c1e1520 */
.L_x_281:
[----:B------:R-:W-:Y:S05]  /*7490*/  BSYNC B1 ;  /* 0x0000000000017941 */ /* 0x000fea0003800000 */
.L_x_280:
[----:B------:R-:W-:Y:S05]  /*74a0*/  @!P0 BRA `(.L_x_282) ;  /* 0x0000002400308947 */ /* 0x000fea0003800000 */
[----:B-----5:R-:W-:-:S04]  /*74b0*/  IMAD.U32 R152, R152, 0x10000, RZ ;  /* 0x0001000098987824 */ /* 0x020fc800078e00ff */
[----:B------:R-:W-:-:S04]  /*74c0*/  FMUL R152, R152, R155 ;  /* 0x0000009b98987220 */ /* 0x000fc80000400000 */
[----:B------:R-:W-:-:S05]  /*74d0*/  FFMA R152, R151, R154, R152 ;  /* 0x0000009a97987223 */ /* 0x000fca0000000098 */
[----:B------:R-:W-:-:S05]  /*74e0*/  F2FP.BF16.F32.PACK_AB R152, RZ, R152 ;  /* 0x00000098ff98723e */ /* 0x000fca00000010ff */
[----:B------:R4:W-:Y:S01]  /*74f0*/  STG.E.U16 desc[UR36][R10.64+0x1f2], R152 ;  /* 0x0001f2980a007986 */ /* 0x0009e2000c101524 */
[----:B------:R-:W-:Y:S05]  /*7500*/  BRA `(.L_x_282) ;  /* 0x0000002400187947 */ /* 0x000fea0003800000 */
.L_x_29:
[----:B------:R-:W-:Y:S01]  /*7510*/  ISETP.GT.AND P0, PT, R3, 0x1, PT ;  /* 0x000000010300780c */ /* 0x000fe20003f04270 */
[----:B------:R-:W-:Y:S01]  /*7520*/  ULDC.64 UR4, c[0x0][0x5c0] ;  /* 0x0001700000047ab9 */ /* 0x000fe20000000a00 */
[-C--:B------:R-:W-:Y:S01]  /*7530*/  FMUL R24, R24, R154.reuse ;  /* 0x0000009a18187220 */ /* 0x080fe20000400000 */
[-C--:B------:R-:W-:Y:S01]  /*7540*/  FMUL R25, R25, R154.reuse ;  /* 0x0000009a19197220 */ /* 0x080fe20000400000 */
[----:B------:R-:W-:Y:S01]  /*7550*/  ISETP.GT.AND P3, PT, R0, RZ, P0 ;  /* 0x000000ff0000720c */ /* 0x000fe20000764270 */
[-C--:B------:R-:W-:Y:S01]  /*7560*/  FMUL R26, R26, R154.reuse ;  /* 0x0000009a1a1a7220 */ /* 0x080fe20000400000 */
[----:B------:R-:W-:Y:S01]  /*7570*/  LEA R4, P4, R160, UR4, 0x1 ;  /* 0x00000004a0047c11 */ /* 0x000fe2000f8808ff */
[----:B------:R-:W-:Y:S01]  /*7580*/  FMUL R27, R27, R154 ;  /* 0x0000009a1b1b7220 */ /* 0x000fe20000400000 */
[----:B------:R-:W-:Y:S01]  /*7590*/  F2FP.BF16.F32.PACK_AB R24, RZ, R24 ;  /* 0x00000018ff18723e */ /* 0x000fe200000010ff */
[-C--:B------:R-:W-:Y:S01]  /*75a0*/  FMUL R28, R28, R154.reuse ;  /* 0x0000009a1c1c7220 */ /* 0x080fe20000400000 */
[----:B------:R-:W-:Y:S01]  /*75b0*/  LEA.HI.X R5, R160, UR5, R169, 0x1, P4 ;  /* 0x00000005a0057c11 */ /* 0x000fe2000a0f0ca9 */
[-C--:B------:R-:W-:Y:S01]  /*75c0*/  FMUL R29, R29, R154.reuse ;  /* 0x0000009a1d1d7220 */ /* 0x080fe20000400000 */
[----:B------:R-:W-:Y:S01]  /*75d0*/  F2FP.BF16.F32.PACK_AB R25, RZ, R25 ;  /* 0x00000019ff19723e */ /* 0x000fe200000010ff */
[-C--:B------:R-:W-:Y:S01]  /*75e0*/  FMUL R30, R30, R154.reuse ;  /* 0x0000009a1e1e7220 */ /* 0x080fe20000400000 */
[----:B------:R-:W-:Y:S01]  /*75f0*/  SHF.L.U64.HI R11, R10, 0x4, R11 ;  /* 0x000000040a0b7819 */ /* 0x000fe2000001020b */
[----:B------:R-:W-:Y:S01]  /*7600*/  @P1 STG.E.U16 desc[UR36][R4.64], R24 ;  /* 0x0000001804001986 */ /* 0x000fe2000c101524 */
[----:B------:R-:W-:Y:S01]  /*7610*/  ISETP.GT.AND P1, PT, R3, 0x8, PT ;  /* 0x000000080300780c */ /* 0x000fe20003f24270 */
[----:B------:R-:W-:Y:S01]  /*7620*/  FMUL R31, R31, R154 ;  /* 0x0000009a1f1f7220 */ /* 0x000fe20000400000 */
[----:B------:R-:W-:Y:S01]  /*7630*/  ISETP.GT.AND P4, PT, R0, 0x8, P0 ;  /* 0x000000080000780c */ /* 0x000fe20000784270 */
[----:B------:R-:W-:Y:S01]  /*7640*/  @P3 STG.E.U16 desc[UR36][R4.64+0x2], R25 ;  /* 0x0000021904003986 */ /* 0x000fe2000c101524 */
[----:B------:R-:W-:Y:S01]  /*7650*/  LEA R6, P3, R10, R4, 0x4 ;  /* 0x000000040a067211 */ /* 0x000fe200078620ff */
[-C--:B------:R-:W-:Y:S01]  /*7660*/  FMUL R32, R32, R154.reuse ;  /* 0x0000009a20207220 */ /* 0x080fe20000400000 */
[C---:B------:R-:W-:Y:S01]  /*7670*/  ISETP.GT.AND P2, PT, R0.reuse, 0x8, P2 ;  /* 0x000000080000780c */ /* 0x040fe20001744270 */
[-C--:B------:R-:W-:Y:S01]  /*7680*/  FMUL R33, R33, R154.reuse ;  /* 0x0000009a21217220 */ /* 0x080fe20000400000 */
[----:B------:R-:W-:Y:S01]  /*7690*/  ISETP.GT.AND P0, PT, R3, 0x9, PT ;  /* 0x000000090300780c */ /* 0x000fe20003f04270 */
[----:B------:R-:W-:Y:S01]  /*76a0*/  IMAD.X R7, R11, 0x1, R5, P3 ;  /* 0x000000010b077824 */ /* 0x000fe200018e0605 */
[----:B------:R-:W-:Y:S01]  /*76b0*/  ISETP.GT.AND P5, PT, R0, RZ, P1 ;  /* 0x000000ff0000720c */ /* 0x000fe20000fa4270 */
[-C--:B------:R-:W-:Y:S01]  /*76c0*/  FMUL R34, R34, R154.reuse ;  /* 0x0000009a22227220 */ /* 0x080fe20000400000 */
[----:B------:R-:W-:Y:S01]  /*76d0*/  ISETP.GT.AND P3, PT, R0, RZ, P0 ;  /* 0x000000ff0000720c */ /* 0x000fe20000764270 */
[----:B------:R-:W-:Y:S01]  /*76e0*/  FMUL R35, R35, R154 ;  /* 0x0000009a23237220 */ /* 0x000fe20000400000 */
[----:B------:R-:W-:Y:S01]  /*76f0*/  F2FP.BF16.F32.PACK_AB R26, RZ, R26 ;  /* 0x0000001aff1a723e */ /* 0x000fe200000010ff */
[-C--:B------:R-:W-:Y:S01]  /*7700*/  FMUL R36, R36, R154.reuse ;  /* 0x0000009a24247220 */ /* 0x080fe20000400000 */
[----:B------:R-:W-:Y:S01]  /*7710*/  F2FP.BF16.F32.PACK_AB R27, RZ, R27 ;  /* 0x0000001bff1b723e */ /* 0x000fe200000010ff */
[----:B------:R-:W-:Y:S01]  /*7720*/  FMUL R37, R37, R154 ;  /* 0x0000009a25257220 */ /* 0x000fe20000400000 */
[----:B------:R-:W-:Y:S01]  /*7730*/  F2FP.BF16.F32.PACK_AB R28, RZ, R28 ;  /* 0x0000001cff1c723e */ /* 0x000fe200000010ff */
[----:B------:R-:W-:Y:S01]  /*7740*/  @P2 STG.E.U16 desc[UR36][R6.64], R26 ;  /* 0x0000001a06002986 */ /* 0x000fe2000c101524 */
[----:B------:R-:W-:Y:S01]  /*7750*/  F2FP.BF16.F32.PACK_AB R29, RZ, R29 ;  /* 0x0000001dff1d723e */ /* 0x000fe200000010ff */
[-C--:B------:R-:W-:Y:S01]  /*7760*/  FMUL R38, R38, R154.reuse ;  /* 0x0000009a26267220 */ /* 0x080fe20000400000 */
[C---:B------:R-:W-:Y:S01]  /*7770*/  ISETP.GT.AND P2, PT, R0.reuse, 0x8, P1 ;  /* 0x000000080000780c */ /* 0x040fe20000f44270 */
[----:B------:R-:W-:Y:S01]  /*7780*/  @P4 STG.E.U16 desc[UR36][R6.64+0x2], R27 ;  /* 0x0000021b06004986 */ /* 0x000fe2000c101524 */
[----:B------:R-:W-:Y:S01]  /*7790*/  ISETP.GT.AND P1, PT, R3, 0x10, PT ;  /* 0x000000100300780c */ /* 0x000fe20003f24270 */
[----:B------:R-:W-:Y:S01]  /*77a0*/  FMUL R39, R39, R154 ;  /* 0x0000009a27277220 */ /* 0x000fe20000400000 */
[----:B------:R-:W-:Y:S01]  /*77b0*/  F2FP.BF16.F32.PACK_AB R30, RZ, R30 ;  /* 0x0000001eff1e723e */ /* 0x000fe200000010ff */
[----:B------:R-:W-:Y:S01]  /*77c0*/  @P5 STG.E.U16 desc[UR36][R4.64+0x10], R28 ;  /* 0x0000101c04005986 */ /* 0x000fe2000c101524 */
[----:B------:R-:W-:Y:S01]  /*77d0*/  ISETP.GT.AND P4, PT, R0, RZ, P1 ;  /* 0x000000ff0000720c */ /* 0x000fe20000f84270 */
[-C--:B------:R-:W-:Y:S01]  /*77e0*/  FMUL R40, R40, R154.reuse ;  /* 0x0000009a28287220 */ /* 0x080fe20000400000 */
[----:B------:R-:W-:Y:S01]  /*77f0*/  F2FP.BF16.F32.PACK_AB R31, RZ, R31 ;  /* 0x0000001fff1f723e */ /* 0x000fe200000010ff */
[----:B------:R-:W-:Y:S01]  /*7800*/  @P3 STG.E.U16 desc[UR36][R4.64+0x12], R29 ;  /* 0x0000121d04003986 */ /* 0x000fe2000c101524 */
[----:B------:R-:W-:Y:S01]  /*7810*/  ISETP.GT.AND P3, PT, R0, 0x8, P0 ;  /* 0x000000080000780c */ /* 0x000fe20000764270 */
[----:B------:R-:W-:Y:S01]  /*7820*/  FMUL R41, R41, R154 ;  /* 0x0000009a29297220 */ /* 0x000fe20000400000 */
[----:B------:R-:W-:Y:S01]  /*7830*/  ISETP.GT.AND P0, PT, R3, 0x11, PT ;  /* 0x000000110300780c */ /* 0x000fe20003f04270 */
[----:B------:R-:W-:Y:S01]  /*7840*/  @P2 STG.E.U16 desc[UR36][R6.64+0x10], R30 ;  /* 0x0000101e06002986 */ /* 0x000fe2000c101524 */
[----:B------:R-:W-:Y:S01]  /*7850*/  F2FP.BF16.F32.PACK_AB R32, RZ, R32 ;  /* 0x00000020ff20723e */ /* 0x000fe200000010ff */
[-C--:B------:R-:W-:Y:S01]  /*7860*/  FMUL R42, R42, R154.reuse ;  /* 0x0000009a2a2a7220 */ /* 0x080fe20000400000 */
[C---:B------:R-:W-:Y:S01]  /*7870*/  ISETP.GT.AND P5, PT, R0.reuse, RZ, P0 ;  /* 0x000000ff0000720c */ /* 0x040fe200007a4270 */
[-C--:B------:R-:W-:Y:S01]  /*7880*/  FMUL R43, R43, R154.reuse ;  /* 0x0000009a2b2b7220 */ /* 0x080fe20000400000 */
[----:B------:R-:W-:Y:S01]  /*7890*/  ISETP.GT.AND P2, PT, R0, 0x8, P1 ;  /* 0x000000080000780c */ /* 0x000fe20000f44270 */
[-C--:B------:R-:W-:Y:S01]  /*78a0*/  FMUL R44, R44, R154.reuse ;  /* 0x0000009a2c2c7220 */ /* 0x080fe20000400000 */
[----:B------:R-:W-:Y:S01]  /*78b0*/  ISETP.GT.AND P1, PT, R3, 0x18, PT ;  /* 0x000000180300780c */ /* 0x000fe20003f24270 */
[-C--:B------:R-:W-:Y:S01]  /*78c0*/  FMUL R45, R45, R154.reuse ;  /* 0x0000009a2d2d7220 */ /* 0x080fe20000400000 */
[----:B------:R-:W-:Y:S01]  /*78d0*/  F2FP.BF16.F32.PACK_AB R33, RZ, R33 ;  /* 0x00000021ff21723e */ /* 0x000fe200000010ff */
[----:B------:R-:W-:Y:S01]  /*78e0*/  @P3 STG.E.U16 desc[UR36][R6.64+0x12], R31 ;  /* 0x0000121f06003986 */ /* 0x000fe2000c101524 */
[----:B------:R-:W-:Y:S01]  /*78f0*/  ISETP.GT.AND P3, PT, R0, 0x8, P0 ;  /* 0x000000080000780c */ /* 0x000fe20000764270 */
[-C--:B------:R-:W-:Y:S01]  /*7900*/  FMUL R46, R46, R154.reuse ;  /* 0x0000009a2e2e7220 */ /* 0x080fe20000400000 */
[----:B------:R-:W-:Y:S01]  /*7910*/  ISETP.GT.AND P0, PT, R3, 0x19, PT ;  /* 0x000000190300780c */ /* 0x000fe20003f04270 */
[----:B------:R-:W-:Y:S01]  /*7920*/  @P4 STG.E.U16 desc[UR36][R4.64+0x20], R32 ;  /* 0x0000202004004986 */ /* 0x000fe2000c101524 */
[C---:B------:R-:W-:Y:S01]  /*7930*/  ISETP.GT.AND P4, PT, R0.reuse, RZ, P1 ;  /* 0x000000ff0000720c */ /* 0x040fe20000f84270 */
[----:B------:R-:W-:Y:S01]  /*7940*/  FMUL R47, R47, R154 ;  /* 0x0000009a2f2f7220 */ /* 0x000fe20000400000 */
[----:B------:R-:W-:Y:S01]  /*7950*/  F2FP.BF16.F32.PACK_AB R34, RZ, R34 ;  /* 0x00000022ff22723e */ /* 0x000fe200000010ff */
[----:B------:R-:W-:Y:S01]  /*7960*/  @P5 STG.E.U16 desc[UR36][R4.64+0x22], R33 ;  /* 0x0000222104005986 */ /* 0x000fe2000c101524 */
[----:B------:R-:W-:Y:S01]  /*7970*/  ISETP.GT.AND P5, PT, R0, RZ, P0 ;  /* 0x000000ff0000720c */ /* 0x000fe200007a4270 */
[----:B------:R-:W-:Y:S01]  /*7980*/  FMUL R48, R48, R154 ;  /* 0x0000009a30307220 */ /* 0x000fe20000400000 */
[----:B------:R-:W-:Y:S01]  /*7990*/  F2FP.BF16.F32.PACK_AB R35, RZ, R35 ;  /* 0x00000023ff23723e */ /* 0x000fe200000010ff */
[----:B------:R-:W-:Y:S01]  /*79a0*/  @P2 STG.E.U16 desc[UR36][R6.64+0x20], R34 ;  /* 0x0000202206002986 */ /* 0x000fe2000c101524 */
[----:B------:R-:W-:Y:S01]  /*79b0*/  F2FP.BF16.F32.PACK_AB R36, RZ, R36 ;  /* 0x00000024ff24723e */ /* 0x000fe200000010ff */
[-C--:B------:R-:W-:Y:S01]  /*79c0*/  FMUL R49, R49, R154.reuse ;  /* 0x0000009a31317220 */ /* 0x080fe20000400000 */
[----:B------:R-:W-:Y:S01]  /*79d0*/  ISETP.GT.AND P2, PT, R0, 0x8, P1 ;  /* 0x000000080000780c */ /* 0x000fe20000f44270 */
[----:B------:R-:W-:Y:S01]  /*79e0*/  @P3 STG.E.U16 desc[UR36][R6.64+0x22], R35 ;  /* 0x0000222306003986 */ /* 0x000fe2000c101524 */
[----:B------:R-:W-:Y:S01]  /*79f0*/  ISETP.GT.AND P1, PT, R3, 0x20, PT ;  /* 0x000000200300780c */ /* 0x000fe20003f24270 */
[-C--:B------:R-:W-:Y:S01]  /*7a00*/  FMUL R50, R50, R154.reuse ;  /* 0x0000009a32327220 */ /* 0x080fe20000400000 */
[----:B------:R-:W-:Y:S01]  /*7a10*/  F2FP.BF16.F32.PACK_AB R37, RZ, R37 ;  /* 0x00000025ff25723e */ /* 0x000fe200000010ff */
[----:B------:R-:W-:Y:S01]  /*7a20*/  @P4 STG.E.U16 desc[UR36][R4.64+0x30], R36 ;  /* 0x0000302404004986 */ /* 0x000fe2000c101524 */
[C---:B------:R-:W-:Y:S01]  /*7a30*/  ISETP.GT.AND P3, PT, R0.reuse, 0x8, P0 ;  /* 0x000000080000780c */ /* 0x040fe20000764270 */
[-C--:B------:R-:W-:Y:S01]  /*7a40*/  FMUL R51, R51, R154.reuse ;  /* 0x0000009a33337220 */ /* 0x080fe20000400000 */
[----:B------:R-:W-:Y:S01]  /*7a50*/  ISETP.GT.AND P0, PT, R3, 0x21, PT ;  /* 0x000000210300780c */ /* 0x000fe20003f04270 */
[----:B------:R-:W-:Y:S01]  /*7a60*/  @P5 STG.E.U16 desc[UR36][R4.64+0x32], R37 ;  /* 0x0000322504005986 */ /* 0x000fe2000c101524 */
[----:B------:R-:W-:Y:S01]  /*7a70*/  ISETP.GT.AND P4, PT, R0, RZ, P1 ;  /* 0x000000ff0000720c */ /* 0x000fe20000f84270 */
[----:B------:R-:W-:Y:S01]  /*7a80*/  FMUL R52, R52, R154 ;  /* 0x0000009a34347220 */ /* 0x000fe20000400000 */
[----:B------:R-:W-:Y:S01]  /*7a90*/  F2FP.BF16.F32.PACK_AB R38, RZ, R38 ;  /* 0x00000026ff26723e */ /* 0x000fe200000010ff */
[-C--:B------:R-:W-:Y:S01]  /*7aa0*/  FMUL R53, R53, R154.reuse ;  /* 0x0000009a35357220 */ /* 0x080fe20000400000 */
        /* <DEDUP_REMOVED lines=325> */
[----:B------:R-:W-:Y:S01]  /*8f00*/  FMUL R151, R151, R154 ;  /* 0x0000009a97977220 */ /* 0x000fe20000400000 */
[----:B------:R-:W-:Y:S01]  /*8f10*/  ISETP.GT.AND P2, PT, R0, 0x8, P1 ;  /* 0x000000080000780c */ /* 0x000fe20000f44270 */
[----:B------:R-:W-:Y:S01]  /*8f20*/  @P3 STG.E.U16 desc[UR36][R6.64+0x132], R103 ;  /* 0x0001326706003986 */ /* 0x000fe2000c101524 */
[----:B------:R-:W-:-:S02]  /*8f30*/  ISETP.GT.AND P1, PT, R3, 0xa8, PT ;  /* 0x000000a80300780c */ /* 0x000fc40003f24270 */
[----:B------:R-:W-:Y:S01]  /*8f40*/  F2FP.BF16.F32.PACK_AB R105, RZ, R105 ;  /* 0x00000069ff69723e */ /* 0x000fe200000010ff */
[----:B------:R-:W-:Y:S01]  /*8f50*/  @P4 STG.E.U16 desc[UR36][R4.64+0x140], R104 ;  /* 0x0001406804004986 */ /* 0x000fe2000c101524 */
[C---:B------:R-:W-:Y:S02]  /*8f60*/  ISETP.GT.AND P3, PT, R0.reuse, 0x8, P0 ;  /* 0x000000080000780c */ /* 0x040fe40000764270 */
[----:B------:R-:W-:Y:S01]  /*8f70*/  ISETP.GT.AND P0, PT, R3, 0xa9, PT ;  /* 0x000000a90300780c */ /* 0x000fe20003f04270 */
[----:B------:R-:W-:Y:S01]  /*8f80*/  @P5 STG.E.U16 desc[UR36][R4.64+0x142], R105 ;  /* 0x0001426904005986 */ /* 0x000fe2000c101524 */
[C---:B------:R-:W-:Y:S02]  /*8f90*/  ISETP.GT.AND P4, PT, R0.reuse, RZ, P1 ;  /* 0x000000ff0000720c */ /* 0x040fe40000f84270 */
[----:B------:R-:W-:Y:S02]  /*8fa0*/  F2FP.BF16.F32.PACK_AB R106, RZ, R106 ;  /* 0x0000006aff6a723e */ /* 0x000fe400000010ff */
[----:B------:R-:W-:-:S02]  /*8fb0*/  ISETP.GT.AND P5, PT, R0, RZ, P0 ;  /* 0x000000ff0000720c */ /* 0x000fc400007a4270 */
[----:B------:R-:W-:Y:S01]  /*8fc0*/  F2FP.BF16.F32.PACK_AB R107, RZ, R107 ;  /* 0x0000006bff6b723e */ /* 0x000fe200000010ff */
[----:B------:R-:W-:Y:S01]  /*8fd0*/  @P2 STG.E.U16 desc[UR36][R6.64+0x140], R106 ;  /* 0x0001406a06002986 */ /* 0x000fe2000c101524 */
[----:B------:R-:W-:Y:S02]  /*8fe0*/  F2FP.BF16.F32.PACK_AB R108, RZ, R108 ;  /* 0x0000006cff6c723e */ /* 0x000fe400000010ff */
[C---:B------:R-:W-:Y:S01]  /*8ff0*/  ISETP.GT.AND P2, PT, R0.reuse, 0x8, P1 ;  /* 0x000000080000780c */ /* 0x040fe20000f44270 */
[----:B------:R-:W-:Y:S01]  /*9000*/  @P3 STG.E.U16 desc[UR36][R6.64+0x142], R107 ;  /* 0x0001426b06003986 */ /* 0x000fe2000c101524 */
[----:B------:R-:W-:Y:S02]  /*9010*/  ISETP.GT.AND P1, PT, R3, 0xb0, PT ;  /* 0x000000b00300780c */ /* 0x000fe40003f24270 */
[----:B------:R-:W-:Y:S01]  /*9020*/  F2FP.BF16.F32.PACK_AB R109, RZ, R109 ;  /* 0x0000006dff6d723e */ /* 0x000fe200000010ff */
[----:B------:R-:W-:Y:S01]  /*9030*/  @P4 STG.E.U16 desc[UR36][R4.64+0x150], R108 ;  /* 0x0001506c04004986 */ /* 0x000fe2000c101524 */
[----:B------:R-:W-:-:S02]  /*9040*/  ISETP.GT.AND P3, PT, R0, 0x8, P0 ;  /* 0x000000080000780c */ /* 0x000fc40000764270 */
[----:B------:R-:W-:Y:S01]  /*9050*/  ISETP.GT.AND P0, PT, R3, 0xb1, PT ;  /* 0x000000b10300780c */ /* 0x000fe20003f04270 */
[----:B------:R-:W-:Y:S01]  /*9060*/  @P5 STG.E.U16 desc[UR36][R4.64+0x152], R109 ;  /* 0x0001526d04005986 */ /* 0x000fe2000c101524 */
[C---:B------:R-:W-:Y:S02]  /*9070*/  ISETP.GT.AND P4, PT, R0.reuse, RZ, P1 ;  /* 0x000000ff0000720c */ /* 0x040fe40000f84270 */
[----:B------:R-:W-:Y:S02]  /*9080*/  F2FP.BF16.F32.PACK_AB R110, RZ, R110 ;  /* 0x0000006eff6e723e */ /* 0x000fe400000010ff */
[----:B------:R-:W-:Y:S02]  /*9090*/  ISETP.GT.AND P5, PT, R0, RZ, P0 ;  /* 0x000000ff0000720c */ /* 0x000fe400007a4270 */
[----:B------:R-:W-:Y:S01]  /*90a0*/  F2FP.BF16.F32.PACK_AB R111, RZ, R111 ;  /* 0x0000006fff6f723e */ /* 0x000fe200000010ff */
[----:B------:R-:W-:Y:S01]  /*90b0*/  @P2 STG.E.U16 desc[UR36][R6.64+0x150], R110 ;  /* 0x0001506e06002986 */ /* 0x000fe2000c101524 */
[----:B------:R-:W-:-:S02]  /*90c0*/  F2FP.BF16.F32.PACK_AB R112, RZ, R112 ;  /* 0x00000070ff70723e */ /* 0x000fc400000010ff */
[C---:B------:R-:W-:Y:S01]  /*90d0*/  ISETP.GT.AND P2, PT, R0.reuse, 0x8, P1 ;  /* 0x000000080000780c */ /* 0x040fe20000f44270 */
[----:B------:R-:W-:Y:S01]  /*90e0*/  @P3 STG.E.U16 desc[UR36][R6.64+0x152], R111 ;  /* 0x0001526f06003986 */ /* 0x000fe2000c101524 */
[C---:B------:R-:W-:Y:S02]  /*90f0*/  ISETP.GT.AND P1, PT, R3.reuse, 0xb8, PT ;  /* 0x000000b80300780c */ /* 0x040fe40003f24270 */
[----:B------:R-:W-:Y:S01]  /*9100*/  F2FP.BF16.F32.PACK_AB R113, RZ, R113 ;  /* 0x00000071ff71723e */ /* 0x000fe200000010ff */
[----:B------:R-:W-:Y:S01]  /*9110*/  @P4 STG.E.U16 desc[UR36][R4.64+0x160], R112 ;  /* 0x0001607004004986 */ /* 0x000fe2000c101524 */
[C---:B------:R-:W-:Y:S02]  /*9120*/  ISETP.GT.AND P3, PT, R0.reuse, 0x8, P0 ;  /* 0x000000080000780c */ /* 0x040fe40000764270 */
[----:B------:R-:W-:Y:S01]  /*9130*/  ISETP.GT.AND P0, PT, R3, 0xb9, PT ;  /* 0x000000b90300780c */ /* 0x000fe20003f04270 */
[----:B------:R-:W-:Y:S01]  /*9140*/  @P5 STG.E.U16 desc[UR36][R4.64+0x162], R113 ;  /* 0x0001627104005986 */ /* 0x000fe2000c101524 */
[----:B------:R-:W-:-:S02]  /*9150*/  ISETP.GT.AND P4, PT, R0, RZ, P1 ;  /* 0x000000ff0000720c */ /* 0x000fc40000f84270 */
[----:B------:R-:W-:Y:S02]  /*9160*/  F2FP.BF16.F32.PACK_AB R114, RZ, R114 ;  /* 0x00000072ff72723e */ /* 0x000fe400000010ff */
[C---:B------:R-:W-:Y:S02]  /*9170*/  ISETP.GT.AND P5, PT, R0.reuse, RZ, P0 ;  /* 0x000000ff0000720c */ /* 0x040fe400007a4270 */
[----:B------:R-:W-:Y:S01]  /*9180*/  F2FP.BF16.F32.PACK_AB R115, RZ, R115 ;  /* 0x00000073ff73723e */ /* 0x000fe200000010ff */
[----:B------:R-:W-:Y:S01]  /*9190*/  @P2 STG.E.U16 desc[UR36][R6.64+0x160], R114 ;  /* 0x0001607206002986 */ /* 0x000fe2000c101524 */
[----:B------:R-:W-:Y:S02]  /*91a0*/  F2FP.BF16.F32.PACK_AB R116, RZ, R116 ;  /* 0x00000074ff74723e */ /* 0x000fe400000010ff */
        /* <DEDUP_REMOVED lines=65> */
[----:B------:R-:W-:Y:S02]  /*95c0*/  ISETP.GT.AND P5, PT, R0, RZ, P0 ;  /* 0x000000ff0000720c */ /* 0x000fe400007a4270 */
[----:B------:R-:W-:Y:S02]  /*95d0*/  F2FP.BF16.F32.PACK_AB R134, RZ, R134 ;  /* 0x00000086ff86723e */ /* 0x000fe400000010ff */
[----:B------:R-:W-:Y:S02]  /*95e0*/  F2FP.BF16.F32.PACK_AB R135, RZ, R135 ;  /* 0x00000087ff87723e */ /* 0x000fe400000010ff */
[----:B------:R-:W-:Y:S01]  /*95f0*/  F2FP.BF16.F32.PACK_AB R136, RZ, R136 ;  /* 0x00000088ff88723e */ /* 0x000fe200000010ff */
[----:B------:R-:W-:Y:S01]  /*9600*/  @P2 STG.E.U16 desc[UR36][R6.64+0x1b0], R134 ;  /* 0x0001b08606002986 */ /* 0x000fe2000c101524 */
[----:B------:R-:W-:-:S02]  /*9610*/  F2FP.BF16.F32.PACK_AB R137, RZ, R137 ;  /* 0x00000089ff89723e */ /* 0x000fc400000010ff */
[C---:B------:R-:W-:Y:S01]  /*9620*/  ISETP.GT.AND P1, PT, R0.reuse, 0x8, P1 ;  /* 0x000000080000780c */ /* 0x040fe20000f24270 */
[----:B------:R-:W-:Y:S01]  /*9630*/  @P3 STG.E.U16 desc[UR36][R6.64+0x1b2], R135 ;  /* 0x0001b28706003986 */ /* 0x000fe2000c101524 */
[C---:B------:R-:W-:Y:S02]  /*9640*/  ISETP.GT.AND P2, PT, R0.reuse, 0x8, P0 ;  /* 0x000000080000780c */ /* 0x040fe40000744270 */
[C---:B------:R-:W-:Y:S01]  /*9650*/  ISETP.GT.AND P0, PT, R3.reuse, 0xe9, PT ;  /* 0x000000e90300780c */ /* 0x040fe20003f04270 */
[----:B------:R-:W-:Y:S01]  /*9660*/  @P4 STG.E.U16 desc[UR36][R4.64+0x1c0], R136 ;  /* 0x0001c08804004986 */ /* 0x000fe2000c101524 */
[----:B------:R-:W-:Y:S02]  /*9670*/  ISETP.GT.AND P4, PT, R3, 0xe8, PT ;  /* 0x000000e80300780c */ /* 0x000fe40003f84270 */
[----:B------:R-:W-:Y:S01]  /*9680*/  F2FP.BF16.F32.PACK_AB R138, RZ, R138 ;  /* 0x0000008aff8a723e */ /* 0x000fe200000010ff */
[----:B------:R-:W-:Y:S01]  /*9690*/  @P5 STG.E.U16 desc[UR36][R4.64+0x1c2], R137 ;  /* 0x0001c28904005986 */ /* 0x000fe2000c101524 */
[----:B------:R-:W-:-:S02]  /*96a0*/  ISETP.GT.AND P5, PT, R0, RZ, P4 ;  /* 0x000000ff0000720c */ /* 0x000fc400027a4270 */
[----:B------:R-:W-:Y:S01]  /*96b0*/  F2FP.BF16.F32.PACK_AB R139, RZ, R139 ;  /* 0x0000008bff8b723e */ /* 0x000fe200000010ff */
[----:B------:R-:W-:Y:S01]  /*96c0*/  @P1 STG.E.U16 desc[UR36][R6.64+0x1c0], R138 ;  /* 0x0001c08a06001986 */ /* 0x000fe2000c101524 */
[----:B------:R-:W-:Y:S02]  /*96d0*/  F2FP.BF16.F32.PACK_AB R140, RZ, R140 ;  /* 0x0000008cff8c723e */ /* 0x000fe400000010ff */
[C---:B------:R-:W-:Y:S01]  /*96e0*/  ISETP.GT.AND P3, PT, R0.reuse, RZ, P0 ;  /* 0x000000ff0000720c */ /* 0x040fe20000764270 */
[----:B------:R-:W-:Y:S01]  /*96f0*/  @P2 STG.E.U16 desc[UR36][R6.64+0x1c2], R139 ;  /* 0x0001c28b06002986 */ /* 0x000fe2000c101524 */
[C---:B------:R-:W-:Y:S02]  /*9700*/  ISETP.GT.AND P4, PT, R0.reuse, 0x8, P4 ;  /* 0x000000080000780c */ /* 0x040fe40002784270 */
[----:B------:R-:W-:Y:S02]  /*9710*/  F2FP.BF16.F32.PACK_AB R141, RZ, R141 ;  /* 0x0000008dff8d723e */ /* 0x000fe400000010ff */
[----:B------:R-:W-:Y:S01]  /*9720*/  F2FP.BF16.F32.PACK_AB R142, RZ, R142 ;  /* 0x0000008eff8e723e */ /* 0x000fe200000010ff */
[----:B------:R-:W-:Y:S01]  /*9730*/  @P5 STG.E.U16 desc[UR36][R4.64+0x1d0], R140 ;  /* 0x0001d08c04005986 */ /* 0x000fe2000c101524 */
[----:B------:R-:W-:-:S02]  /*9740*/  ISETP.GT.AND P5, PT, R0, 0x8, P0 ;  /* 0x000000080000780c */ /* 0x000fc400007a4270 */
[----:B------:R-:W-:Y:S02]  /*9750*/  F2FP.BF16.F32.PACK_AB R143, RZ, R143 ;  /* 0x0000008fff8f723e */ /* 0x000fe400000010ff */
[C---:B------:R-:W-:Y:S01]  /*9760*/  ISETP.GT.AND P0, PT, R3.reuse, 0xf1, PT ;  /* 0x000000f10300780c */ /* 0x040fe20003f04270 */
[----:B------:R-:W-:Y:S01]  /*9770*/  @P3 STG.E.U16 desc[UR36][R4.64+0x1d2], R141 ;  /* 0x0001d28d04003986 */ /* 0x000fe2000c101524 */
[----:B------:R-:W-:Y:S02]  /*9780*/  ISETP.GT.AND P3, PT, R3, 0xf0, PT ;  /* 0x000000f00300780c */ /* 0x000fe40003f64270 */
[----:B------:R-:W-:Y:S01]  /*9790*/  F2FP.BF16.F32.PACK_AB R144, RZ, R144 ;  /* 0x00000090ff90723e */ /* 0x000fe200000010ff */
[----:B------:R-:W-:Y:S01]  /*97a0*/  @P4 STG.E.U16 desc[UR36][R6.64+0x1d0], R142 ;  /* 0x0001d08e06004986 */ /* 0x000fe2000c101524 */
[C---:B------:R-:W-:Y:S02]  /*97b0*/  ISETP.GT.AND P4, PT, R0.reuse, RZ, P3 ;  /* 0x000000ff0000720c */ /* 0x040fe40001f84270 */
[----:B------:R-:W-:Y:S01]  /*97c0*/  F2FP.BF16.F32.PACK_AB R145, RZ, R145 ;  /* 0x00000091ff91723e */ /* 0x000fe200000010ff */
[----:B------:R-:W-:Y:S01]  /*97d0*/  @P5 STG.E.U16 desc[UR36][R6.64+0x1d2], R143 ;  /* 0x0001d28f06005986 */ /* 0x000fe2000c101524 */
[----:B------:R-:W-:-:S02]  /*97e0*/  ISETP.GT.AND P5, PT, R0, RZ, P0 ;  /* 0x000000ff0000720c */ /* 0x000fc400007a4270 */
[C---:B------:R-:W-:Y:S02]  /*97f0*/  ISETP.GT.AND P2, PT, R3.reuse, 0xf8, PT ;  /* 0x000000f80300780c */ /* 0x040fe40003f44270 */
[----:B------:R-:W-:Y:S02]  /*9800*/  ISETP.GT.AND P1, PT, R3, 0xf9, PT ;  /* 0x000000f90300780c */ /* 0x000fe40003f24270 */
[C---:B------:R-:W-:Y:S02]  /*9810*/  ISETP.GT.AND P3, PT, R0.reuse, 0x8, P3 ;  /* 0x000000080000780c */ /* 0x040fe40001f64270 */
[C---:B------:R-:W-:Y:S01]  /*9820*/  ISETP.GT.AND P0, PT, R0.reuse, 0x8, P0 ;  /* 0x000000080000780c */ /* 0x040fe20000704270 */
[----:B------:R-:W-:Y:S01]  /*9830*/  @P4 STG.E.U16 desc[UR36][R4.64+0x1e0], R144 ;  /* 0x0001e09004004986 */ /* 0x000fe2000c101524 */
[C---:B------:R-:W-:Y:S02]  /*9840*/  ISETP.GT.AND P4, PT, R0.reuse, RZ, P1 ;  /* 0x000000ff0000720c */ /* 0x040fe40000f84270 */
[----:B------:R-:W-:Y:S01]  /*9850*/  F2FP.BF16.F32.PACK_AB R146, RZ, R146 ;  /* 0x00000092ff92723e */ /* 0x000fe200000010ff */
[----:B------:R-:W-:Y:S01]  /*9860*/  @P5 STG.E.U16 desc[UR36][R4.64+0x1e2], R145 ;  /* 0x0001e29104005986 */ /* 0x000fe2000c101524 */
[----:B------:R-:W-:-:S02]  /*9870*/  ISETP.GT.AND P5, PT, R0, RZ, P2 ;  /* 0x000000ff0000720c */ /* 0x000fc400017a4270 */
[C---:B------:R-:W-:Y:S02]  /*9880*/  ISETP.GT.AND P2, PT, R0.reuse, 0x8, P2 ;  /* 0x000000080000780c */ /* 0x040fe40001744270 */
[----:B------:R-:W-:Y:S01]  /*9890*/  F2FP.BF16.F32.PACK_AB R147, RZ, R147 ;  /* 0x00000093ff93723e */ /* 0x000fe200000010ff */
[----:B------:R-:W-:Y:S01]  /*98a0*/  @P3 STG.E.U16 desc[UR36][R6.64+0x1e0], R146 ;  /* 0x0001e09206003986 */ /* 0x000fe2000c101524 */
[----:B------:R-:W-:Y:S02]  /*98b0*/  ISETP.GT.AND P1, PT, R0, 0x8, P1 ;  /* 0x000000080000780c */ /* 0x000fe40000f24270 */
[----:B------:R-:W-:Y:S01]  /*98c0*/  F2FP.BF16.F32.PACK_AB R148, RZ, R148 ;  /* 0x00000094ff94723e */ /* 0x000fe200000010ff */
[----:B------:R-:W-:Y:S01]  /*98d0*/  @P0 STG.E.U16 desc[UR36][R6.64+0x1e2], R147 ;  /* 0x0001e29306000986 */ /* 0x000fe2000c101524 */
[----:B------:R-:W-:Y:S02]  /*98e0*/  F2FP.BF16.F32.PACK_AB R149, RZ, R149 ;  /* 0x00000095ff95723e */ /* 0x000fe400000010ff */
[----:B------:R-:W-:Y:S01]  /*98f0*/  F2FP.BF16.F32.PACK_AB R150, RZ, R150 ;  /* 0x00000096ff96723e */ /* 0x000fe200000010ff */
[----:B------:R-:W-:Y:S01]  /*9900*/  @P5 STG.E.U16 desc[UR36][R4.64+0x1f0], R148 ;  /* 0x0001f09404005986 */ /* 0x000fe2000c101524 */
[----:B------:R-:W-:-:S03]  /*9910*/  F2FP.BF16.F32.PACK_AB R151, RZ, R151 ;  /* 0x00000097ff97723e */ /* 0x000fc600000010ff */
[----:B------:R0:W-:Y:S02]  /*9920*/  @P4 STG.E.U16 desc[UR36][R4.64+0x1f2], R149 ;  /* 0x0001f29504004986 */ /* 0x0001e4000c101524 */
[----:B0-----:R-:W-:Y:S02]  /*9930*/  @P2 IMAD.MOV.U32 R4, RZ, RZ, R6 ;  /* 0x000000ffff042224 */ /* 0x001fe400078e0006 */
[----:B------:R-:W-:-:S05]  /*9940*/  @P2 IMAD.MOV.U32 R5, RZ, RZ, R7 ;  /* 0x000000ffff052224 */ /* 0x000fca00078e0007 */
[----:B------:R0:W-:Y:S04]  /*9950*/  @P2 STG.E.U16 desc[UR36][R4.64+0x1f0], R150 ;  /* 0x0001f09604002986 */ /* 0x0001e8000c101524 */
[----:B------:R0:W-:Y:S02]  /*9960*/  @P1 STG.E.U16 desc[UR36][R6.64+0x1f2], R151 ;  /* 0x0001f29706001986 */ /* 0x0001e4000c101524 */
.L_x_282:
[----:B------:R-:W-:Y:S05]  /*9970*/  BSYNC B0 ;  /* 0x0000000000007941 */ /* 0x000fea0003800000 */
.L_x_28:
[----:B------:R-:W-:Y:S01]  /*9980*/  ULDC UR4, c[0x0][0xc] ;  /* 0x0000030000047ab9 */ /* 0x000fe20000000800 */
[----:B------:R-:W-:Y:S01]  /*9990*/  ULDC UR5, c[0x0][0x10] ;  /* 0x0000040000057ab9 */ /* 0x000fe20000000800 */
[----:B0-----:R-:W0:Y:S01]  /*99a0*/  LDC R3, c[0x0][0x14] ;  /* 0x00000500ff037b82 */ /* 0x001e220000000800 */
[----:B------:R-:W-:Y:S01]  /*99b0*/  UIMAD.WIDE.U32 UR4, UR4, UR5, URZ ;  /* 0x00000005040472a5 */ /* 0x000fe2000f8e003f */
[----:B------:R-:W-:Y:S01]  /*99c0*/  PRMT R0, RZ, 0x7610, R0 ;  /* 0x00007610ff007816 */ /* 0x000fe20000000000 */
[----:B----45:R-:W-:Y:S02]  /*99d0*/  IMAD.MOV.U32 R152, RZ, RZ, -0x1 ;  /* 0xffffffffff987424 */ /* 0x030fe400078e00ff */
[----:B------:R-:W-:Y:S02]  /*99e0*/  IMAD.MOV.U32 R23, RZ, RZ, -0x1 ;  /* 0xffffffffff177424 */ /* 0x000fe400078e00ff */
[----:B0-----:R-:W-:-:S04]  /*99f0*/  IMAD.WIDE.U32 R16, R3, UR4, R16 ;  /* 0x0000000403107c25 */ /* 0x001fc8000f8e0010 */
[----:B------:R-:W-:Y:S01]  /*9a00*/  IMAD R3, R3, UR5, RZ ;  /* 0x0000000503037c24 */ /* 0x000fe2000f8e02ff */
[----:B------:R-:W-:Y:S02]  /*9a10*/  ULDC.64 UR4, c[0x0][0x650] ;  /* 0x0001940000047ab9 */ /* 0x000fe40000000a00 */
[----:B------:R-:W-:Y:S01]  /*9a20*/  ISETP.GE.U32.AND P0, PT, R16, UR4, PT ;  /* 0x0000000410007c0c */ /* 0x000fe2000bf06070 */
[----:B------:R-:W-:-:S05]  /*9a30*/  IMAD.IADD R17, R17, 0x1, R3 ;  /* 0x0000000111117824 */ /* 0x000fca00078e0203 */
[----:B------:R-:W-:-:S13]  /*9a40*/  ISETP.GE.U32.AND.EX P0, PT, R17, UR5, PT, P0 ;  /* 0x0000000511007c0c */ /* 0x000fda000bf06100 */
[----:B------:R-:W-:Y:S05]  /*9a50*/  @P0 BRA `(.L_x_283) ;  /* 0x0000000400640947 */ /* 0x000fea0003800000 */
[----:B------:R-:W0:Y:S01]  /*9a60*/  S2R R12, SR_CTAID.X ;  /* 0x00000000000c7919 */ /* 0x000e220000002500 */
[----:B------:R-:W4:Y:S01]  /*9a70*/  LDC.64 R10, c[0x0][0x628] ;  /* 0x00018a00ff0a7b82 */ /* 0x000f220000000a00 */
[----:B------:R-:W-:Y:S01]  /*9a80*/  ULDC UR4, c[0x0][0x150] ;  /* 0x0000540000047ab9 */ /* 0x000fe20000000800 */
[----:B-123--:R-:W-:Y:S01]  /*9a90*/  IMAD.MOV.U32 R8, RZ, RZ, R16 ;  /* 0x000000ffff087224 */ /* 0x00efe200078e0010 */
[----:B------:R-:W1:Y:S01]  /*9aa0*/  S2R R24, SR_CTAID.Y ;  /* 0x0000000000187919 */ /* 0x000e620000002600 */
[----:B------:R-:W-:-:S04]  /*9ab0*/  IMAD.MOV.U32 R9, RZ, RZ, R17 ;  /* 0x000000ffff097224 */ /* 0x000fc800078e0011 */
[----:B------:R-:W2:Y:S08]  /*9ac0*/  LDC R21, c[0x0][0x144] ;  /* 0x00005100ff157b82 */ /* 0x000eb00000000800 */
[----:B------:R-:W3:Y:S08]  /*9ad0*/  LDC R0, c[0x0][0x630] ;  /* 0x00018c00ff007b82 */ /* 0x000ef00000000800 */
[----:B------:R-:W1:Y:S01]  /*9ae0*/  LDC.64 R14, c[0x0][0x620] ;  /* 0x00018800ff0e7b82 */ /* 0x000e620000000a00 */
[----:B----4-:R-:W-:-:S04]  /*9af0*/  ISETP.NE.U32.AND P0, PT, R10, RZ, PT ;  /* 0x000000ff0a00720c */ /* 0x010fc80003f05070 */
[----:B------:R-:W-:Y:S02]  /*9b00*/  ISETP.NE.AND.EX P0, PT, R11, RZ, PT, P0 ;  /* 0x000000ff0b00720c */ /* 0x000fe40003f05300 */
[----:B0-----:R-:W-:-:S05]  /*9b10*/  I2FP.F32.U32 R3, R12 ;  /* 0x0000000c00037245 */ /* 0x001fca0000201000 */
[----:B------:R-:W-:-:S04]  /*9b20*/  FMUL R3, R3, UR4 ;  /* 0x0000000403037c20 */ /* 0x000fc80008400000 */
[----:B------:R0:W4:Y:S02]  /*9b30*/  F2I.U32.TRUNC.NTZ R20, R3 ;  /* 0x0000000300147305 */ /* 0x000124000020f000 */
[----:B--23--:R-:W-:Y:S05]  /*9b40*/  @!P0 BRA `(.L_x_284) ;  /* 0x0000000000288947 */ /* 0x00cfea0003800000 */
[----:B0-----:R-:W0:Y:S02]  /*9b50*/  LDC R3, c[0x0][0x634] ;  /* 0x00018d00ff037b82 */ /* 0x001e240000000800 */
        /* <DEDUP_REMOVED lines=9> */
.L_x_284:
[----:B------:R-:W2:Y:S01]  /*9bf0*/  LDC.64 R30, c[0x0][0x640] ;  /* 0x00019000ff1e7b82 */ /* 0x000ea20000000a00 */
[-CC-:B------:R-:W-:Y:S01]  /*9c00*/  SHF.R.U64 R23, R8, R0.reuse, R9.reuse ;  /* 0x0000000008177219 */ /* 0x180fe20000001209 */
[----:B----4-:R-:W-:Y:S01]  /*9c10*/  IMAD.MOV R20, RZ, RZ, -R20 ;  /* 0x000000ffff147224 */ /* 0x010fe200078e0a14 */
[----:B------:R-:W-:Y:S01]  /*9c20*/  SHF.R.U32.HI R0, RZ, R0, R9 ;  /* 0x00000000ff007219 */ /* 0x000fe20000011609 */
[----:B------:R-:W-:Y:S01]  /*9c30*/  ULDC UR4, c[0x0][0x154] ;  /* 0x0000550000047ab9 */ /* 0x000fe20000000800 */
[----:B0-----:R-:W-:Y:S01]  /*9c40*/  IADD3 R3, P0, RZ, -R23, RZ ;  /* 0x80000017ff037210 */ /* 0x001fe20007f1e0ff */
[----:B------:R-:W-:Y:S02]  /*9c50*/  IMAD R26, R21, R20, R12 ;  /* 0x00000014151a7224 */ /* 0x000fe400078e020c */
[----:B------:R-:W0:Y:S01]  /*9c60*/  LDC R6, c[0x0][0x618] ;  /* 0x00018600ff067b82 */ /* 0x000e220000000800 */
[----:B------:R-:W-:Y:S02]  /*9c70*/  IMAD.MOV.U32 R7, RZ, RZ, 0x1 ;  /* 0x00000001ff077424 */ /* 0x000fe400078e00ff */
[----:B------:R-:W-:-:S04]  /*9c80*/  IMAD.X R5, RZ, RZ, ~R0, P0 ;  /* 0x000000ffff057224 */ /* 0x000fc800000e0e00 */
[-C--:B-1----:R-:W-:Y:S01]  /*9c90*/  IMAD R0, R5, R14.reuse, RZ ;  /* 0x0000000e05007224 */ /* 0x082fe200078e02ff */
[----:B------:R-:W1:Y:S01]  /*9ca0*/  LDC R8, c[0x0][0x608] ;  /* 0x00018200ff087b82 */ /* 0x000e620000000800 */
[----:B------:R-:W-:-:S04]  /*9cb0*/  IMAD.WIDE.U32 R4, R3, R14, R16 ;  /* 0x0000000e03047225 */ /* 0x000fc800078e0010 */
[----:B------:R-:W-:Y:S01]  /*9cc0*/  IMAD R3, R3, R15, R0 ;  /* 0x0000000f03037224 */ /* 0x000fe200078e0200 */
[----:B------:R-:W-:Y:S02]  /*9cd0*/  I2FP.F32.U32 R0, R24 ;  /* 0x0000001800007245 */ /* 0x000fe40000201000 */
[----:B------:R-:W3:Y:S01]  /*9ce0*/  LDC R28, c[0x0][0x658] ;  /* 0x00019600ff1c7b82 */ /* 0x000ee20000000800 */
[----:B------:R-:W-:Y:S01]  /*9cf0*/  IMAD.IADD R3, R5, 0x1, R3 ;  /* 0x0000000105037824 */ /* 0x000fe200078e0203 */
[----:B--2---:R-:W-:Y:S01]  /*9d00*/  ISETP.NE.U32.AND P0, PT, R30, RZ, PT ;  /* 0x000000ff1e00720c */ /* 0x004fe20003f05070 */
[----:B------:R-:W-:Y:S01]  /*9d10*/  FMUL R0, R0, UR4 ;  /* 0x0000000400007c20 */ /* 0x000fe20008400000 */
[----:B------:R-:W-:Y:S02]  /*9d20*/  IMAD.MOV.U32 R5, RZ, RZ, -0x1 ;  /* 0xffffffffff057424 */ /* 0x000fe400078e00ff */
[----:B------:R-:W-:Y:S01]  /*9d30*/  ISETP.NE.AND.EX P0, PT, R31, RZ, PT, P0 ;  /* 0x000000ff1f00720c */ /* 0x000fe20003f05300 */
[----:B------:R2:W4:Y:S01]  /*9d40*/  F2I.U32.TRUNC.NTZ R13, R0 ;  /* 0x00000000000d7305 */ /* 0x000522000020f000 */
[----:B------:R-:W2:Y:S01]  /*9d50*/  LDC R15, c[0x0][0x148] ;  /* 0x00005200ff0f7b82 */ /* 0x000ea20000000800 */
[----:B0-----:R-:W-:-:S02]  /*9d60*/  SHF.R.U64 R12, R4, R6, R3 ;  /* 0x00000006040c7219 */ /* 0x001fc40000001203 */
[----:B------:R-:W-:-:S05]  /*9d70*/  SHF.R.U32.HI R3, RZ, R6, R3 ;  /* 0x00000006ff037219 */ /* 0x000fca0000011603 */
[----:B------:R-:W0:Y:S01]  /*9d80*/  LDC R20, c[0x0][0x600] ;  /* 0x00018000ff147b82 */ /* 0x000e220000000800 */
[-CC-:B-1----:R-:W-:Y:S02]  /*9d90*/  SHF.R.U64 R10, R12, R8.reuse, R3.reuse ;  /* 0x000000080c0a7219 */ /* 0x182fe40000001203 */
[----:B------:R-:W-:-:S05]  /*9da0*/  SHF.R.U32.HI R3, RZ, R8, R3 ;  /* 0x00000008ff037219 */ /* 0x000fca0000011603 */
[----:B------:R-:W1:Y:S01]  /*9db0*/  LDC R21, c[0x0][0x648] ;  /* 0x00019200ff157b82 */ /* 0x000e620000000800 */
[-C--:B---3--:R-:W-:Y:S02]  /*9dc0*/  SHF.L.U32 R4, R5, R28.reuse, RZ ;  /* 0x0000001c05047219 */ /* 0x088fe400000006ff */
[-CC-:B------:R-:W-:Y:S02]  /*9dd0*/  SHF.R.U64 R14, R10, R28.reuse, R3.reuse ;  /* 0x0000001c0a0e7219 */ /* 0x180fe40000001203 */
[----:B------:R-:W-:Y:S02]  /*9de0*/  SHF.R.U32.HI R5, RZ, R28, R3 ;  /* 0x0000001cff057219 */ /* 0x000fe40000011603 */
[----:B------:R-:W-:Y:S01]  /*9df0*/  LOP3.LUT R153, RZ, R4, RZ, 0x33, !PT ;  /* 0x00000004ff997212 */ /* 0x000fe200078e33ff */
[----:B------:R-:W3:Y:S01]  /*9e00*/  LDC R25, c[0x0][0x638] ;  /* 0x00018e00ff197b82 */ /* 0x000ee20000000800 */
[----:B------:R-:W-:Y:S01]  /*9e10*/  SHF.L.U32 R28, R7, R28, RZ ;  /* 0x0000001c071c7219 */ /* 0x000fe200000006ff */
[----:B------:R-:W-:-:S06]  /*9e20*/  IMAD.MOV.U32 R4, RZ, RZ, R14 ;  /* 0x000000ffff047224 */ /* 0x000fcc00078e000e */
[----:B------:R-:W0:Y:S01]  /*9e30*/  LDC R27, c[0x0][0x610] ;  /* 0x00018400ff1b7b82 */ /* 0x000e220000000800 */
[----:B----4-:R-:W-:Y:S05]  /*9e40*/  @!P0 BRA `(.L_x_285) ;  /* 0x0000000000288947 */ /* 0x010fea0003800000 */
[----:B------:R-:W4:Y:S02]  /*9e50*/  LDC R3, c[0x0][0x64c] ;  /* 0x00019300ff037b82 */ /* 0x000f240000000800 */
[----:B----4-:R-:W-:-:S05]  /*9e60*/  IADD3 R3, P0, R14, R3, RZ ;  /* 0x000000030e037210 */ /* 0x010fca0007f1e0ff */
        /* <DEDUP_REMOVED lines=8> */
.L_x_285:
[----:B------:R-:W-:Y:S01]  /*9ef0*/  ISETP.NE.AND P0, PT, R2, 0x1, PT ;  /* 0x000000010200780c */ /* 0x000fe20003f05270 */
[----:B------:R-:W-:Y:S01]  /*9f00*/  IMAD.MOV R13, RZ, RZ, -R13 ;  /* 0x000000ffff0d7224 */ /* 0x000fe200078e0a0d */
[----:B-12---:R-:W-:Y:S01]  /*9f10*/  SHF.R.U64 R0, R4, R21, R5 ;  /* 0x0000001504007219 */ /* 0x006fe20000001205 */
[----:B0-----:R-:W-:Y:S01]  /*9f20*/  VIADD R5, R20, 0xffffffff ;  /* 0xffffffff14057836 */ /* 0x001fe20000000000 */
[----:B------:R-:W-:-:S03]  /*9f30*/  LOP3.LUT R153, R10, R153, RZ, 0xc0, !PT ;  /* 0x000000990a997212 */ /* 0x000fc600078ec0ff */
[----:B------:R-:W-:Y:S01]  /*9f40*/  IMAD.MOV R3, RZ, RZ, -R0 ;  /* 0x000000ffff037224 */ /* 0x000fe200078e0a00 */
[----:B------:R-:W-:Y:S01]  /*9f50*/  LOP3.LUT R5, R12, R5, RZ, 0xc0, !PT ;  /* 0x000000050c057212 */ /* 0x000fe200078ec0ff */
[----:B------:R-:W-:Y:S02]  /*9f60*/  IMAD R153, R28, R0, R153 ;  /* 0x000000001c997224 */ /* 0x000fe400078e0299 */
[----:B---3--:R-:W-:Y:S02]  /*9f70*/  IMAD R0, R3, R25, R14 ;  /* 0x0000001903007224 */ /* 0x008fe400078e020e */
[----:B------:R-:W-:Y:S02]  /*9f80*/  @P0 IMAD R26, R15, R13, R24 ;  /* 0x0000000d0f1a0224 */ /* 0x000fe400078e0218 */
[----:B------:R-:W-:Y:S02]  /*9f90*/  IMAD R4, R0, R20, R5 ;  /* 0x0000001400047224 */ /* 0x000fe400078e0205 */
[----:B------:R-:W-:-:S02]  /*9fa0*/  IMAD R153, R153, R27, R26 ;  /* 0x0000001b99997224 */ /* 0x000fc400078e021a */
[----:B------:R-:W-:-:S03]  /*9fb0*/  IMAD.MOV.U32 R3, RZ, RZ, 0x1 ;  /* 0x00000001ff037424 */ /* 0x000fc600078e00ff */
[----:B------:R-:W-:Y:S02]  /*9fc0*/  SEL R152, R4, R153, !P0 ;  /* 0x0000009904987207 */ /* 0x000fe40004000000 */
[----:B------:R-:W-:Y:S02]  /*9fd0*/  PRMT R0, R3, 0x7610, R0 ;  /* 0x0000761003007816 */ /* 0x000fe40000000000 */
[----:B------:R-:W-:-:S07]  /*9fe0*/  SEL R153, R153, R4, !P0 ;  /* 0x0000000499997207 */ /* 0x000fce0004000000 */
.L_x_283:
[----:B------:R-:W-:-:S13]  /*9ff0*/  LOP3.LUT P0, RZ, R0, 0xff, RZ, 0xc0, !PT ;  /* 0x000000ff00ff7812 */ /* 0x000fda000780c0ff */
[----:B------:R-:W-:Y:S05]  /*a000*/  @P0 BRA `(.L_x_286) ;  /* 0xffffff6c00e00947 */ /* 0x000fea000383ffff */
[----:B------:R-:W-:Y:S05]  /*a010*/  EXIT ;  /* 0x000000000000794d */ /* 0x000fea0003800000 */
.L_x_3:
[----:B0-----:R-:W-:Y:S01]  /*a020*/  ULDC.64 UR4, c[0x0][0x650] ;  /* 0x0001940000047ab9 */ /* 0x001fe20000000a00 */
        /* <DEDUP_REMOVED lines=25> */
.L_x_288:
[--C-:B------:R-:W-:Y:S01]  /*a1c0*/  SHF.R.U64 R12, R10, R14, R11.reuse ;  /* 0x0000000e0a0c7219 */ /* 0x100fe2000000120b */
[----:B------:R-:W0:Y:S01]  /*a1d0*/  LDC R22, c[0x0][0x618] ;  /* 0x00018600ff167b82 */ /* 0x000e220000000800 */
[----:B------:R-:W-:Y:S01]  /*a1e0*/  I2FP.F32.U32 R6, R4 ;  /* 0x0000000400067245 */ /* 0x000fe20000201000 */
[----:B------:R-:W-:Y:S01]  /*a1f0*/  ULDC UR4, c[0x0][0x150] ;  /* 0x0000540000047ab9 */ /* 0x000fe20000000800 */
[----:B------:R-:W-:Y:S02]  /*a200*/  SHF.R.U32.HI R5, RZ, R14, R11 ;  /* 0x0000000eff057219 */ /* 0x000fe4000001160b */
[----:B------:R-:W-:Y:S01]  /*a210*/  IADD3 R9, P0, RZ, -R12, RZ ;  /* 0x8000000cff097210 */ /* 0x000fe20007f1e0ff */
[----:B------:R-:W-:Y:S01]  /*a220*/  FMUL R11, R6, UR4 ;  /* 0x00000004060b7c20 */ /* 0x000fe20008400000 */
[----:B------:R-:W-:Y:S01]  /*a230*/  ULDC UR4, c[0x0][0x154] ;  /* 0x0000550000047ab9 */ /* 0x000fe20000000800 */
[----:B------:R-:W1:Y:S02]  /*a240*/  LDC.64 R24, c[0x0][0x640] ;  /* 0x00019000ff187b82 */ /* 0x000e640000000a00 */
[----:B------:R-:W-:-:S02]  /*a250*/  IMAD.X R5, RZ, RZ, ~R5, P0 ;  /* 0x000000ffff057224 */ /* 0x000fc400000e0e05 */
[----:B------:R-:W2:Y:S01]  /*a260*/  F2I.U32.TRUNC.NTZ R11, R11 ;  /* 0x0000000b000b7305 */ /* 0x000ea2000020f000 */
[----:B------:R-:W-:-:S03]  /*a270*/  IMAD.WIDE.U32 R6, R9, R20, R16 ;  /* 0x0000001409067225 */ /* 0x000fc600078e0010 */
[----:B------:R-:W3:Y:S01]  /*a280*/  LDC R13, c[0x0][0x144] ;  /* 0x00005100ff0d7b82 */ /* 0x000ee20000000800 */
[----:B------:R-:W-:-:S04]  /*a290*/  IMAD R8, R5, R20, RZ ;  /* 0x0000001405087224 */ /* 0x000fc800078e02ff */
[----:B------:R-:W-:Y:S02]  /*a2a0*/  IMAD R5, R9, R21, R8 ;  /* 0x0000001509057224 */ /* 0x000fe400078e0208 */
[----:B------:R-:W-:Y:S01]  /*a2b0*/  IMAD.MOV.U32 R8, RZ, RZ, -0x1 ;  /* 0xffffffffff087424 */ /* 0x000fe200078e00ff */
[----:B------:R-:W4:Y:S01]  /*a2c0*/  LDC R14, c[0x0][0x608] ;  /* 0x00018200ff0e7b82 */ /* 0x000f220000000800 */
[----:B------:R-:W-:Y:S01]  /*a2d0*/  IMAD.IADD R5, R7, 0x1, R5 ;  /* 0x0000000107057824 */ /* 0x000fe200078e0205 */
[----:B------:R-:W-:-:S04]  /*a2e0*/  I2FP.F32.U32 R7, R3 ;  /* 0x0000000300077245 */ /* 0x000fc80000201000 */
[-C--:B0-----:R-:W-:Y:S01]  /*a2f0*/  SHF.R.U64 R10, R6, R22.reuse, R5 ;  /* 0x00000016060a7219 */ /* 0x081fe20000001205 */
[----:B--2---:R-:W-:Y:S01]  /*a300*/  IMAD.MOV R6, RZ, RZ, -R11 ;  /* 0x000000ffff067224 */ /* 0x004fe200078e0a0b */
[----:B------:R-:W0:Y:S01]  /*a310*/  LDC R9, c[0x0][0x658] ;  /* 0x00019600ff097b82 */ /* 0x000e220000000800 */
[----:B-1----:R-:W-:Y:S01]  /*a320*/  ISETP.NE.U32.AND P0, PT, R24, RZ, PT ;  /* 0x000000ff1800720c */ /* 0x002fe20003f05070 */
[----:B------:R-:W-:Y:S01]  /*a330*/  FMUL R7, R7, UR4 ;  /* 0x0000000407077c20 */ /* 0x000fe20008400000 */
[----:B------:R-:W-:Y:S02]  /*a340*/  SHF.R.U32.HI R5, RZ, R22, R5 ;  /* 0x00000016ff057219 */ /* 0x000fe40000011605 */
[----:B------:R-:W-:-:S03]  /*a350*/  ISETP.NE.AND.EX P0, PT, R25, RZ, PT, P0 ;  /* 0x000000ff1900720c */ /* 0x000fc60003f05300 */
[----:B------:R-:W1:Y:S01]  /*a360*/  LDC R20, c[0x0][0x148] ;  /* 0x00005200ff147b82 */ /* 0x000e620000000800 */
[----:B---3--:R-:W-:Y:S02]  /*a370*/  IMAD R23, R13, R6, R4 ;  /* 0x000000060d177224 */ /* 0x008fe400078e0204 */
[----:B------:R-:W-:-:S05]  /*a380*/  IMAD.MOV.U32 R6, RZ, RZ, 0x1 ;  /* 0x00000001ff067424 */ /* 0x000fca00078e00ff */
[----:B------:R-:W2:Y:S01]  /*a390*/  LDC R21, c[0x0][0x600] ;  /* 0x00018000ff157b82 */ /* 0x000ea20000000800 */
[-CC-:B----4-:R-:W-:Y:S02]  /*a3a0*/  SHF.R.U64 R13, R10, R14.reuse, R5.reuse ;  /* 0x0000000e0a0d7219 */ /* 0x190fe40000001205 */
[----:B------:R-:W-:Y:S02]  /*a3b0*/  SHF.R.U32.HI R4, RZ, R14, R5 ;  /* 0x0000000eff047219 */ /* 0x000fe40000011605 */
[----:B------:R3:W4:Y:S03]  /*a3c0*/  F2I.U32.TRUNC.NTZ R14, R7 ;  /* 0x00000007000e7305 */ /* 0x000726000020f000 */
[----:B------:R-:W1:Y:S01]  /*a3d0*/  LDC R26, c[0x0][0x648] ;  /* 0x00019200ff1a7b82 */ /* 0x000e620000000800 */
[-C--:B0-----:R-:W-:Y:S02]  /*a3e0*/  SHF.R.U64 R15, R13, R9.reuse, R4 ;  /* 0x000000090d0f7219 */ /* 0x081fe40000001204 */
[----:B------:R-:W-:-:S02]  /*a3f0*/  SHF.L.U32 R8, R8, R9, RZ ;  /* 0x0000000908087219 */ /* 0x000fc400000006ff */
[-C--:B------:R-:W-:Y:S01]  /*a400*/  SHF.R.U32.HI R5, RZ, R9.reuse, R4 ;  /* 0x00000009ff057219 */ /* 0x080fe20000011604 */
[----:B------:R-:W-:Y:S01]  /*a410*/  IMAD.MOV.U32 R4, RZ, RZ, R15 ;  /* 0x000000ffff047224 */ /* 0x000fe200078e000f */
[----:B------:R-:W-:Y:S01]  /*a420*/  SHF.L.U32 R22, R6, R9, RZ ;  /* 0x0000000906167219 */ /* 0x000fe200000006ff */
[----:B------:R-:W0:Y:S01]  /*a430*/  LDC R27, c[0x0][0x638] ;  /* 0x00018e00ff1b7b82 */ /* 0x000e220000000800 */
[----:B------:R-:W-:-:S07]  /*a440*/  LOP3.LUT R28, RZ, R8, RZ, 0x33, !PT ;  /* 0x00000008ff1c7212 */ /* 0x000fce00078e33ff */
        /* <DEDUP_REMOVED lines=12> */
.L_x_289:
[----:B------:R-:W-:Y:S01]  /*a510*/  ISETP.NE.AND P0, PT, R2, 0x1, PT ;  /* 0x000000010200780c */ /* 0x000fe20003f05270 */
[----:B--2---:R-:W-:Y:S01]  /*a520*/  VIADD R7, R21, 0xffffffff ;  /* 0xffffffff15077836 */ /* 0x004fe20000000000 */
[----:B-1----:R-:W-:Y:S01]  /*a530*/  SHF.R.U64 R5, R4, R26, R5 ;  /* 0x0000001a04057219 */ /* 0x002fe20000001205 */
[----:B------:R-:W-:Y:S01]  /*a540*/  IMAD.MOV R14, RZ, RZ, -R14 ;  /* 0x000000ffff0e7224 */ /* 0x000fe200078e0a0e */
[----:B------:R-:W-:Y:S01]  /*a550*/  LOP3.LUT R4, R13, R28, RZ, 0xc0, !PT ;  /* 0x0000001c0d047212 */ /* 0x000fe200078ec0ff */
[----:B------:R-:W-:Y:S01]  /*a560*/  IMAD.MOV.U32 R8, RZ, RZ, R12 ;  /* 0x000000ffff087224 */ /* 0x000fe200078e000c */
[----:B------:R-:W-:Y:S01]  /*a570*/  LOP3.LUT R10, R10, R7, RZ, 0xc0, !PT ;  /* 0x000000070a0a7212 */ /* 0x000fe200078ec0ff */
[----:B------:R-:W-:Y:S02]  /*a580*/  IMAD.MOV R6, RZ, RZ, -R5 ;  /* 0x000000ffff067224 */ /* 0x000fe400078e0a05 */
[----:B------:R-:W-:-:S04]  /*a590*/  IMAD R4, R22, R5, R4 ;  /* 0x0000000516047224 */ /* 0x000fc800078e0204 */
[----:B------:R-:W-:Y:S02]  /*a5a0*/  @P0 IMAD R23, R20, R14, R3 ;  /* 0x0000000e14170224 */ /* 0x000fe400078e0203 */
[----:B0-----:R-:W-:Y:S02]  /*a5b0*/  IMAD R3, R6, R27, R15 ;  /* 0x0000001b06037224 */ /* 0x001fe400078e020f */
[----:B------:R-:W-:Y:S02]  /*a5c0*/  IMAD R7, R4, R29, R23 ;  /* 0x0000001d04077224 */ /* 0x000fe400078e0217 */
[----:B------:R-:W-:Y:S02]  /*a5d0*/  IMAD R4, R3, R21, R10 ;  /* 0x0000001503047224 */ /* 0x000fe400078e020a */
[----:B------:R-:W-:-:S03]  /*a5e0*/  IMAD.MOV.U32 R6, RZ, RZ, 0x1 ;  /* 0x00000001ff067424 */ /* 0x000fc600078e00ff */
[----:B------:R-:W-:Y:S02]  /*a5f0*/  SEL R9, R4, R7, !P0 ;  /* 0x0000000704097207 */ /* 0x000fe40004000000 */
[----:B------:R-:W-:-:S07]  /*a600*/  SEL R7, R7, R4, !P0 ;  /* 0x0000000407077207 */ /* 0x000fce0004000000 */
.L_x_287:
[----:B------:R-:W-:-:S08]  /*a610*/  NOP ;  /* 0x0000000000007918 */ /* 0x000fd00000000000 */
[----:B------:R-:W0:-:S00]  /*a620*/  USETMAXREG.DEALLOC.CTAPOOL 0x28 ;  /* 0x00000028000079c8 */ /* 0x000e0000080e0500 */
[----:B0-----:R-:W-:-:S13]  /*a630*/  ISETP.NE.AND P0, PT, R0, RZ, PT ;  /* 0x000000ff0000720c */ /* 0x001fda0003f05270 */
[----:B------:R-:W-:Y:S05]  /*a640*/  @P0 EXIT ;  /* 0x000000000000094d */ /* 0x000fea0003800000 */
[----:B------:R-:W-:Y:S01]  /*a650*/  LOP3.LUT P0, RZ, R6, 0xff, RZ, 0xc0, !PT ;  /* 0x000000ff06ff7812 */ /* 0x000fe2000780c0ff */
[----:B------:R-:W-:Y:S02]  /*a660*/  IMAD.MOV.U32 R0, RZ, RZ, 0x1 ;  /* 0x00000001ff007424 */ /* 0x000fe400078e00ff */
[----:B------:R-:W-:-:S10]  /*a670*/  IMAD.MOV.U32 R12, RZ, RZ, RZ ;  /* 0x000000ffff0c7224 */ /* 0x000fd400078e00ff */
[----:B------:R-:W-:Y:S05]  /*a680*/  @!P0 BRA `(.L_x_290) ;  /* 0x0000000c00388947 */ /* 0x000fea0003800000 */
[----:B------:R-:W0:Y:S01]  /*a690*/  LDC R0, c[0x0][0x28c] ;  /* 0x0000a300ff007b82 */ /* 0x000e220000000800 */
[----:B------:R-:W-:Y:S01]  /*a6a0*/  ULDC UR5, c[0x0][0x600] ;  /* 0x0001800000057ab9 */ /* 0x000fe20000000800 */
[----:B------:R-:W-:Y:S01]  /*a6b0*/  ULDC UR4, c[0x0][0xc] ;  /* 0x0000030000047ab9 */ /* 0x000fe20000000800 */
[----:B------:R-:W-:Y:S01]  /*a6c0*/  UIADD3 UR16, UR5, -0x1, URZ ;  /* 0xffffffff05107890 */ /* 0x000fe2000fffe03f */
[C---:B------:R-:W-:Y:S01]  /*a6d0*/  LOP3.LUT P2, RZ, R18.reuse, 0x7f, RZ, 0xc0, !PT ;  /* 0x0000007f12ff7812 */ /* 0x040fe2000784c0ff */
[----:B------:R-:W-:Y:S01]  /*a6e0*/  ULDC UR6, c[0x0][0x658] ;  /* 0x0001960000067ab9 */ /* 0x000fe20000000800 */
[----:B------:R-:W-:Y:S01]  /*a6f0*/  ULDC UR5, c[0x0][0x10] ;  /* 0x0000040000057ab9 */ /* 0x000fe20000000800 */
[----:B------:R-:W-:Y:S01]  /*a700*/  UMOV UR7, 0xffffffff ;  /* 0xffffffff00077882 */ /* 0x000fe20000000000 */
[----:B------:R-:W-:Y:S01]  /*a710*/  UMOV UR8, 0x1 ;  /* 0x0000000100087882 */ /* 0x000fe20000000000 */
[----:B------:R-:W-:Y:S01]  /*a720*/  UIMAD.WIDE.U32 UR4, UR4, UR5, URZ ;  /* 0x00000005040472a5 */ /* 0x000fe2000f8e003f */
[----:B------:R-:W-:Y:S01]  /*a730*/  LOP3.LUT P0, RZ, R18, 0x1f, RZ, 0xc0, !PT ;  /* 0x0000001f12ff7812 */ /* 0x000fe2000780c0ff */
[----:B------:R-:W-:Y:S01]  /*a740*/  USHF.L.U32 UR7, UR7, UR6, URZ ;  /* 0x0000000607077299 */ /* 0x000fe2000800063f */
[----:B------:R-:W-:Y:S01]  /*a750*/  BSSY B0, `(.L_x_290) ;  /* 0x00000c1000007945 */ /* 0x000fe20003800000 */
[----:B------:R-:W-:Y:S01]  /*a760*/  USHF.L.U32 UR18, UR8, UR6, URZ ;  /* 0x0000000608127299 */ /* 0x000fe2000800063f */
[----:B------:R-:W-:Y:S01]  /*a770*/  IMAD.MOV.U32 R13, RZ, RZ, 0x1 ;  /* 0x00000001ff0d7424 */ /* 0x000fe200078e00ff */
[----:B------:R-:W-:Y:S01]  /*a780*/  LOP3.LUT R11, R19, 0x2, RZ, 0xfc, !PT ;  /* 0x00000002130b7812 */ /* 0x000fe200078efcff */
[----:B------:R-:W-:Y:S01]  /*a790*/  ULDC UR6, c[0x0][0x14] ;  /* 0x0000050000067ab9 */ /* 0x000fe20000000800 */
[----:B------:R-:W-:Y:S01]  /*a7a0*/  PLOP3.LUT P0, PT, P0, P2, PT, 0x8a, 0x0 ;  /* 0x000000000000781c */ /* 0x000fe20000705172 */
[----:B------:R-:W-:Y:S01]  /*a7b0*/  UIMAD.WIDE.U32 UR20, UR4, UR6, URZ ;  /* 0x00000006041472a5 */ /* 0x000fe2000f8e003f */
[----:B------:R-:W-:Y:S01]  /*a7c0*/  IMAD.MOV.U32 R12, RZ, RZ, RZ ;  /* 0x000000ffff0c7224 */ /* 0x000fe200078e00ff */
[----:B------:R-:W-:-:S02]  /*a7d0*/  UIMAD UR13, UR5, UR6, URZ ;  /* 0x00000006050d72a4 */ /* 0x000fc4000f8e023f */
[----:B------:R-:W-:Y:S01]  /*a7e0*/  ULOP3.LUT UR17, URZ, UR7, URZ, 0x33, !UPT ;  /* 0x000000073f117292 */ /* 0x000fe2000f8e333f */
[----:B0-----:R-:W-:Y:S01]  /*a7f0*/  VIADD R0, R0, 0x3f ;  /* 0x0000003f00007836 */ /* 0x001fe20000000000 */
[----:B------:R-:W-:Y:S01]  /*a800*/  UIADD3 UR13, UR21, UR13, URZ ;  /* 0x0000000d150d7290 */ /* 0x000fe2000fffe03f */
[----:B------:R-:W-:-:S03]  /*a810*/  ULDC.64 UR22, c[0x0][0x198] ;  /* 0x0000660000167ab9 */ /* 0x000fc60000000a00 */
[----:B------:R-:W-:-:S04]  /*a820*/  SHF.R.S32.HI R3, RZ, 0x1f, R0 ;  /* 0x0000001fff037819 */ /* 0x000fc80000011400 */
[----:B------:R-:W-:Y:S01]  /*a830*/  LEA.HI R3, R3, R0, RZ, 0x6 ;  /* 0x0000000003037211 */ /* 0x000fe200078f30ff */
[----:B------:R-:W-:-:S03]  /*a840*/  IMAD.MOV.U32 R0, RZ, RZ, 0x1 ;  /* 0x00000001ff007424 */ /* 0x000fc600078e00ff */
[----:B------:R-:W-:-:S05]  /*a850*/  SHF.R.S32.HI R3, RZ, 0x6, R3 ;  /* 0x00000006ff037819 */ /* 0x000fca0000011403 */
[----:B------:R-:W-:-:S07]  /*a860*/  VIADD R10, R3, 0x1 ;  /* 0x00000001030a7836 */ /* 0x000fce0000000000 */
.L_x_302:
[----:B------:R-:W-:-:S03]  /*a870*/  UMOV UR4, 0xffffffff ;  /* 0xffffffff00047882 */ /* 0x000fc60000000000 */
[----:B------:R-:W-:Y:S05]  /*a880*/  BRA.DIV UR4, `(.L_x_291) ;  /* 0x0000001204107947 */ /* 0x000fea000b800000 */
[----:B------:R-:W-:-:S13]  /*a890*/  ELECT P6, URZ, PT ;  /* 0x00000000003f782f */ /* 0x000fda00038c0000 */
.L_x_316:
[----:B------:R-:W0:Y:S01]  /*a8a0*/  LDC R4, c[0x0][0x28c] ;  /* 0x0000a300ff047b82 */ /* 0x000e220000000800 */
[----:B------:R-:W-:Y:S01]  /*a8b0*/  BSSY B1, `(.L_x_292) ;  /* 0x0000037000017945 */ /* 0x000fe20003800000 */
[----:B0-----:R-:W-:-:S13]  /*a8c0*/  ISETP.LT.OR P6, PT, R4, 0x1, !P6 ;  /* 0x000000010400780c */ /* 0x001fda00077c1670 */
[----:B------:R-:W-:Y:S05]  /*a8d0*/  @P6 BRA `(.L_x_293) ;  /* 0x0000000000d06947 */ /* 0x000fea0003800000 */
[----:B------:R-:W-:Y:S02]  /*a8e0*/  IMAD.SHL.U32 R15, R9, 0x100, RZ ;  /* 0x00000100090f7824 */ /* 0x000fe400078e00ff */
[----:B------:R-:W-:Y:S02]  /*a8f0*/  IMAD.SHL.U32 R18, R7, 0x80, RZ ;  /* 0x0000008007127824 */ /* 0x000fe400078e00ff */
[----:B------:R-:W-:Y:S02]  /*a900*/  IMAD.MOV.U32 R20, RZ, RZ, RZ ;  /* 0x000000ffff147224 */ /* 0x000fe400078e00ff */
[----:B------:R-:W-:Y:S02]  /*a910*/  IMAD.MOV.U32 R4, RZ, RZ, R10 ;  /* 0x000000ffff047224 */ /* 0x000fe400078e000a */
[----:B------:R-:W-:Y:S02]  /*a920*/  IMAD.MOV.U32 R5, RZ, RZ, R0 ;  /* 0x000000ffff057224 */ /* 0x000fe400078e0000 */
[----:B------:R-:W-:-:S07]  /*a930*/  IMAD.MOV.U32 R6, RZ, RZ, R12 ;  /* 0x000000ffff067224 */ /* 0x000fce00078e000c */
.L_x_297:
[----:B------:R-:W0:Y:S01]  /*a940*/  S2R R14, SR_CgaCtaId ;  /* 0x00000000000e7919 */ /* 0x000e220000008800 */
[----:B------:R-:W-:Y:S01]  /*a950*/  MOV R7, 0x400 ;  /* 0x0000040000077802 */ /* 0x000fe20000000f00 */
[----:B------:R-:W1:Y:S03]  /*a960*/  @!P2 LDC R9, c[0x0][0x500] ;  /* 0x00014000ff09ab82 */ /* 0x000e660000000800 */
[----:B0-----:R-:W-:Y:S02]  /*a970*/  LEA R21, R14, R7, 0x18 ;  /* 0x000000070e157211 */ /* 0x001fe400078ec0ff */
[----:B------:R-:W-:-:S03]  /*a980*/  SHF.L.U32 R7, R5, 0x1f, RZ ;  /* 0x0000001f05077819 */ /* 0x000fc600000006ff */
[----:B------:R-:W-:-:S04]  /*a990*/  IMAD R14, R6, 0x8, R21 ;  /* 0x00000008060e7824 */ /* 0x000fc800078e0215 */
[----:B------:R-:W0:Y:S02]  /*a9a0*/  SYNCS.PHASECHK.TRANS64.TRYWAIT P1, [R14+URZ+0x38], R7 ;  /* 0x000038070e0075a7 */ /* 0x000e24000802017f */
[----:B01----:R-:W-:Y:S05]  /*a9b0*/  @!P1 BRA `(.L_x_294) ;  /* 0x0000000c00e49947 */ /* 0x003fea0003800000 */
.L_x_317:
[----:B0-----:R-:W-:Y:S01]  /*a9c0*/  PRMT R7, R11, 0x9910, RZ ;  /* 0x000099100b077816 */ /* 0x001fe200000000ff */
[----:B------:R0:W-:Y:S03]  /*a9d0*/  @!P2 SYNCS.ARRIVE.TRANS64 RZ, [R14+URZ], R9 ;  /* 0x000000090effa9a7 */ /* 0x0001e6000800003f */
[----:B------:R-:W-:-:S13]  /*a9e0*/  ISETP.NE.AND P1, PT, R7, 0x2, PT ;  /* 0x000000020700780c */ /* 0x000fda0003f25270 */
[----:B0-----:R-:W-:Y:S05]  /*a9f0*/  @P1 BRA `(.L_x_295) ;  /* 0x0000000000041947 */ /* 0x001fea0003800000 */
[----:B------:R-:W-:Y:S01]  /*aa00*/  BPT.TRAP 0x1 ;  /* 0x000000040000795c */ /* 0x000fe20000300000 */
.L_x_295:
[----:B------:R-:W-:Y:S05]  /*aa10*/  @P0 BRA `(.L_x_296) ;  /* 0x0000000000040947 */ /* 0x000fea0003800000 */
[----:B------:R-:W-:Y:S01]  /*aa20*/  BPT.TRAP 0x1 ;  /* 0x000000040000795c */ /* 0x000fe20000300000 */
.L_x_296:
[--C-:B------:R-:W-:Y:S01]  /*aa30*/  IMAD R7, R6, 0x4000, R21.reuse ;  /* 0x0000400006077824 */ /* 0x100fe200078e0215 */
[----:B------:R-:W-:Y:S01]  /*aa40*/  R2UR UR9, R14 ;  /* 0x000000000e0972ca */ /* 0x000fe200000e0000 */
[----:B------:R-:W-:Y:S01]  /*aa50*/  IMAD R21, R6, 0x8000, R21 ;  /* 0x0000800006157824 */ /* 0x000fe200078e0215 */
[----:B------:R-:W-:Y:S01]  /*aa60*/  UIADD3 UR4, UP0, UR22, 0xf0, URZ ;  /* 0x000000f016047890 */ /* 0x000fe2000ff1e03f */
[----:B------:R-:W-:Y:S01]  /*aa70*/  VIADD R4, R4, 0xffffffff ;  /* 0xffffffff04047836 */ /* 0x000fe20000000000 */
[----:B------:R-:W-:Y:S01]  /*aa80*/  R2UR UR5, R7 ;  /* 0x00000000070572ca */ /* 0x000fe200000e0000 */
[----:B------:R-:W-:Y:S01]  /*aa90*/  UIADD3 UR24, UP1, UR22, 0x1f0, URZ ;  /* 0x000001f016187890 */ /* 0x000fe2000ff3e03f */
[----:B------:R-:W-:Y:S01]  /*aaa0*/  R2UR UR8, R21 ;  /* 0x00000000150872ca */ /* 0x000fe200000e0000 */
[----:B------:R-:W-:Y:S01]  /*aab0*/  VIADD R6, R6, 0x1 ;  /* 0x0000000106067836 */ /* 0x000fe20000000000 */
[----:B------:R-:W-:Y:S01]  /*aac0*/  R2UR UR11, R18 ;  /* 0x00000000120b72ca */ /* 0x000fe200000e0000 */
[----:B------:R-:W-:Y:S01]  /*aad0*/  UIADD3.X UR25, URZ, UR23, URZ, UP1, !UPT ;  /* 0x000000173f197290 */ /* 0x000fe20008ffe43f */
[----:B------:R-:W-:Y:S01]  /*aae0*/  R2UR UR10, R20 ;  /* 0x00000000140a72ca */ /* 0x000fe200000e0000 */
[----:B------:R-:W-:Y:S01]  /*aaf0*/  UMOV UR6, 0x0 ;  /* 0x0000000000067882 */ /* 0x000fe20000000000 */
[----:B------:R-:W-:Y:S01]  /*ab00*/  R2UR UR12, R8 ;  /* 0x00000000080c72ca */ /* 0x000fe200000e0000 */
[----:B------:R-:W-:Y:S01]  /*ab10*/  UMOV UR7, 0x10000000 ;  /* 0x1000000000077882 */ /* 0x000fe20000000000 */
[----:B------:R-:W-:Y:S01]  /*ab20*/  R2UR UR19, R15 ;  /* 0x000000000f1372ca */ /* 0x000fe200000e0000 */
[----:B------:R-:W-:Y:S01]  /*ab30*/  VIADD R20, R20, 0x40 ;  /* 0x0000004014147836 */ /* 0x000fe20000000000 */
[----:B------:R-:W-:Y:S01]  /*ab40*/  ISETP.GT.AND P3, PT, R4, 0x1, PT ;  /* 0x000000010400780c */ /* 0x000fe20003f64270 */
[----:B------:R-:W-:Y:S01]  /*ab50*/  UIADD3 UR14, UR5, 0x180, URZ ;  /* 0x00000180050e7890 */ /* 0x000fe2000fffe03f */
[----:B------:R-:W-:Y:S01]  /*ab60*/  ISETP.NE.AND P1, PT, R6, 0x7, PT ;  /* 0x000000070600780c */ /* 0x000fe20003f25270 */
[----:B------:R-:W-:-:S02]  /*ab70*/  UIADD3.X UR5, URZ, UR23, URZ, UP0, !UPT ;  /* 0x000000173f057290 */ /* 0x000fc400087fe43f */
[----:B------:R-:W-:Y:S01]  /*ab80*/  UIADD3 UR15, UR8, 0x1c180, URZ ;  /* 0x0001c180080f7890 */ /* 0x000fe2000fffe03f */
[----:B------:R-:W-:Y:S02]  /*ab90*/  SEL R14, RZ, 0x1, P1 ;  /* 0x00000001ff0e7807 */ /* 0x000fe40000800000 */
[----:B------:R-:W-:Y:S01]  /*aba0*/  UMOV UR8, UR14 ;  /* 0x0000000e00087c82 */ /* 0x000fe20008000000 */
[----:B------:R-:W-:Y:S02]  /*abb0*/  SEL R6, R6, RZ, P1 ;  /* 0x000000ff06067207 */ /* 0x000fe40000800000 */
[----:B------:R-:W-:Y:S01]  /*abc0*/  LOP3.LUT R5, R5, R14, RZ, 0x3c, !PT ;  /* 0x0000000e05057212 */ /* 0x000fe200078e3cff */
[----:B------:R0:W-:Y:S02]  /*abd0*/  UTMALDG.3D [UR8], [UR4], desc[UR6] ;  /* 0x00000608040075b4 */ /* 0x0001e40008011000 */
[----:B0-----:R-:W-:Y:S01]  /*abe0*/  UMOV UR8, UR15 ;  /* 0x0000000f00087c82 */ /* 0x001fe20008000000 */
[----:B------:R-:W-:-:S02]  /*abf0*/  UMOV UR11, UR19 ;  /* 0x00000013000b7c82 */ /* 0x000fc40008000000 */
[----:B------:R0:W-:Y:S02]  /*ac00*/  UTMALDG.3D [UR8], [UR24], desc[UR6] ;  /* 0x00000608180075b4 */ /* 0x0001e40008011000 */
[----:B0-----:R-:W-:Y:S05]  /*ac10*/  @P3 BRA `(.L_x_297) ;  /* 0xfffffffc00483947 */ /* 0x001fea000383ffff */
.L_x_293:
[----:B------:R-:W-:Y:S05]  /*ac20*/  BSYNC B1 ;  /* 0x0000000000017941 */ /* 0x000fea0003800000 */
.L_x_292:
[----:B------:R-:W-:Y:S01]  /*ac30*/  LOP3.LUT P4, RZ, R13, 0xff, RZ, 0xc0, !PT ;  /* 0x000000ff0dff7812 */ /* 0x000fe2000788c0ff */
[C---:B------:R-:W-:Y:S01]  /*ac40*/  IMAD.IADD R12, R3.reuse, 0x1, R12 ;  /* 0x00000001030c7824 */ /* 0x040fe200078e020c */
[----:B------:R-:W-:Y:S01]  /*ac50*/  ULDC.64 UR4, c[0x0][0x650] ;  /* 0x0001940000047ab9 */ /* 0x000fe20000000a00 */
[C---:B------:R-:W-:Y:S01]  /*ac60*/  ISETP.GE.U32.AND P3, PT, R3.reuse, 0x7, PT ;  /* 0x000000070300780c */ /* 0x040fe20003f66070 */
[----:B------:R-:W-:Y:S01]  /*ac70*/  BSSY B1, `(.L_x_298) ;  /* 0x000006c000017945 */ /* 0x000fe20003800000 */
[C---:B------:R-:W-:Y:S01]  /*ac80*/  IMAD.WIDE.U32 R4, R12.reuse, 0x24924925, RZ ;  /* 0x249249250c047825 */ /* 0x040fe200078e00ff */
[C---:B------:R-:W-:Y:S02]  /*ac90*/  ISETP.GT.U32.AND P1, PT, R12.reuse, 0x6, PT ;  /* 0x000000060c00780c */ /* 0x040fe40003f24070 */
[----:B------:R-:W-:Y:S01]  /*aca0*/  PRMT R13, RZ, 0x7610, R13 ;  /* 0x00007610ff0d7816 */ /* 0x000fe2000000000d */
[----:B------:R-:W-:Y:S01]  /*acb0*/  IMAD.IADD R4, R12, 0x1, -R5 ;  /* 0x000000010c047824 */ /* 0x000fe200078e0a05 */
[----:B------:R-:W-:Y:S01]  /*acc0*/  ISETP.LT.U32.AND P1, PT, R3, 0x7, P1 ;  /* 0x000000070300780c */ /* 0x000fe20000f21070 */
[----:B------:R-:W-:-:S02]  /*acd0*/  IMAD.MOV.U32 R9, RZ, RZ, -0x1 ;  /* 0xffffffffff097424 */ /* 0x000fc400078e00ff */
[----:B------:R-:W0:Y:S01]  /*ace0*/  @P4 S2R R7, SR_CgaCtaId ;  /* 0x0000000000074919 */ /* 0x000e220000008800 */
[----:B------:R-:W-:Y:S01]  /*acf0*/  @P4 MOV R6, 0x400 ;  /* 0x0000040000064802 */ /* 0x000fe20000000f00 */
[----:B------:R-:W-:Y:S01]  /*ad00*/  IMAD.MOV.U32 R8, RZ, RZ, -0x1 ;  /* 0xffffffffff087424 */ /* 0x000fe200078e00ff */
[----:B------:R-:W-:-:S04]  /*ad10*/  LEA.HI R4, R4, R5, RZ, 0x1f ;  /* 0x0000000504047211 */ /* 0x000fc800078ff8ff */
[--C-:B------:R-:W-:Y:S02]  /*ad20*/  SHF.R.U32.HI R5, RZ, 0x2, R4.reuse ;  /* 0x00000002ff057819 */ /* 0x100fe40000011604 */
[----:B------:R-:W-:-:S03]  /*ad30*/  PRMT R4, RZ, 0x7610, R4 ;  /* 0x00007610ff047816 */ /* 0x000fc60000000004 */
[----:B------:R-:W-:Y:S01]  /*ad40*/  IMAD R12, R5, -0x7, R12 ;  /* 0xfffffff9050c7824 */ /* 0x000fe200078e020c */
[----:B0-----:R-:W-:Y:S02]  /*ad50*/  @P4 LEA R6, R7, R6, 0x18 ;  /* 0x0000000607064211 */ /* 0x001fe400078ec0ff */
[----:B------:R-:W-:Y:S02]  /*ad60*/  SEL R7, RZ, 0x1, !P1 ;  /* 0x00000001ff077807 */ /* 0x000fe40004800000 */
[----:B------:R-:W-:Y:S01]  /*ad70*/  IADD3 R16, P1, R16, UR20, RZ ;  /* 0x0000001410107c10 */ /* 0x000fe2000ff3e0ff */
[----:B------:R0:W-:Y:S01]  /*ad80*/  @P4 SYNCS.ARRIVE.TRANS64.A1T0 RZ, [R6+URZ+0x88], RZ ;  /* 0x000088ff06ff49a7 */ /* 0x0001e2000810003f */
[----:B------:R-:W-:Y:S01]  /*ad90*/  LOP3.LUT R0, R0, R7, RZ, 0x3c, !PT ;  /* 0x0000000700007212 */ /* 0x000fe200078e3cff */
[----:B------:R-:W-:Y:S01]  /*ada0*/  IMAD.MOV.U32 R7, RZ, RZ, -0x1 ;  /* 0xffffffffff077424 */ /* 0x000fe200078e00ff */
[----:B------:R-:W-:Y:S02]  /*adb0*/  IADD3.X R17, R17, UR13, RZ, P1, !PT ;  /* 0x0000000d11117c10 */ /* 0x000fe40008ffe4ff */
[----:B------:R-:W-:-:S02]  /*adc0*/  ISETP.GE.U32.AND P1, PT, R16, UR4, PT ;  /* 0x0000000410007c0c */ /* 0x000fc4000bf26070 */
[----:B------:R-:W-:Y:S02]  /*add0*/  @P3 LOP3.LUT R0, R0, 0x1, R5, 0x78, !PT ;  /* 0x0000000100003812 */ /* 0x000fe400078e7805 */
[----:B------:R-:W-:-:S13]  /*ade0*/  ISETP.GE.U32.AND.EX P1, PT, R17, UR5, PT, P1 ;  /* 0x0000000511007c0c */ /* 0x000fda000bf26110 */
[----:B0-----:R-:W-:Y:S05]  /*adf0*/  @P1 BRA `(.L_x_299) ;  /* 0x00000004004c1947 */ /* 0x001fea0003800000 */
[----:B------:R-:W-:Y:S01]  /*ae00*/  ULDC.64 UR4, c[0x0][0x628] ;  /* 0x00018a0000047ab9 */ /* 0x000fe20000000a00 */
[----:B------:R-:W0:Y:S01]  /*ae10*/  S2R R15, SR_CTAID.X ;  /* 0x00000000000f7919 */ /* 0x000e220000002500 */
[----:B------:R-:W-:Y:S01]  /*ae20*/  ISETP.NE.U32.AND P1, PT, RZ, UR4, PT ;  /* 0x00000004ff007c0c */ /* 0x000fe2000bf25070 */
[----:B------:R-:W-:Y:S01]  /*ae30*/  ULDC UR7, c[0x0][0x630] ;  /* 0x00018c0000077ab9 */ /* 0x000fe20000000800 */
[----:B------:R-:W-:Y:S01]  /*ae40*/  IMAD.MOV.U32 R4, RZ, RZ, R16 ;  /* 0x000000ffff047224 */ /* 0x000fe200078e0010 */
[----:B------:R-:W1:Y:S01]  /*ae50*/  S2R R14, SR_CTAID.Y ;  /* 0x00000000000e7919 */ /* 0x000e620000002600 */
[----:B------:R-:W-:Y:S01]  /*ae60*/  ISETP.NE.AND.EX P1, PT, RZ, UR5, PT, P1 ;  /* 0x00000005ff007c0c */ /* 0x000fe2000bf25310 */
[----:B------:R-:W-:-:S12]  /*ae70*/  IMAD.MOV.U32 R5, RZ, RZ, R17 ;  /* 0x000000ffff057224 */ /* 0x000fd800078e0011 */
[----:B------:R-:W-:Y:S05]  /*ae80*/  @!P1 BRA `(.L_x_300) ;  /* 0x0000000000289947 */ /* 0x000fea0003800000 */
[----:B------:R-:W-:Y:S02]  /*ae90*/  ULDC UR6, c[0x0][0x634] ;  /* 0x00018d0000067ab9 */ /* 0x000fe40000000800 */
[----:B------:R-:W-:-:S05]  /*aea0*/  IADD3 R9, P1, R16, UR6, RZ ;  /* 0x0000000610097c10 */ /* 0x000fca000ff3e0ff */
[----:B------:R-:W-:-:S04]  /*aeb0*/  IMAD.X R21, RZ, RZ, R17, P1 ;  /* 0x000000ffff157224 */ /* 0x000fc800008e0611 */
[----:B------:R-:W-:-:S04]  /*aec0*/  IMAD.WIDE.U32 R6, R21, UR4, RZ ;  /* 0x0000000415067c25 */ /* 0x000fc8000f8e00ff */
[----:B------:R-:W-:-:S04]  /*aed0*/  IMAD.WIDE.U32 R6, P1, R9, UR5, R6 ;  /* 0x0000000509067c25 */ /* 0x000fc8000f820006 */
[----:B------:R-:W-:-:S04]  /*aee0*/  IMAD.WIDE.U32 R8, R9, UR4, RZ ;  /* 0x0000000409087c25 */ /* 0x000fc8000f8e00ff */
[----:B------:R-:W-:Y:S01]  /*aef0*/  IMAD.X R5, RZ, RZ, RZ, P1 ;  /* 0x000000ffff057224 */ /* 0x000fe200008e06ff */
[----:B------:R-:W-:Y:S01]  /*af00*/  IADD3 RZ, P1, R9, R6, RZ ;  /* 0x0000000609ff7210 */ /* 0x000fe20007f3e0ff */
[----:B------:R-:W-:-:S04]  /*af10*/  IMAD.MOV.U32 R4, RZ, RZ, R7 ;  /* 0x000000ffff047224 */ /* 0x000fc800078e0007 */
[----:B------:R-:W-:-:S08]  /*af20*/  IMAD.WIDE.U32.X R4, R21, UR5, R4, P1 ;  /* 0x0000000515047c25 */ /* 0x000fd000088e0404 */
.L_x_300:
[--C-:B------:R-:W-:Y:S01]  /*af30*/  SHF.R.U64 R8, R4, UR7, R5.reuse ;  /* 0x0000000704087c19 */ /* 0x100fe20008001205 */
[----:B------:R-:W-:Y:S01]  /*af40*/  ULDC.64 UR4, c[0x0][0x620] ;  /* 0x0001880000047ab9 */ /* 0x000fe20000000a00 */
[----:B------:R-:W-:Y:S01]  /*af50*/  SHF.R.U32.HI R4, RZ, UR7, R5 ;  /* 0x00000007ff047c19 */ /* 0x000fe20008011605 */
[----:B------:R-:W2:Y:S01]  /*af60*/  LDC R24, c[0x0][0x144] ;  /* 0x00005100ff187b82 */ /* 0x000ea20000000800 */
[----:B------:R-:W-:Y:S01]  /*af70*/  IADD3 R7, P1, RZ, -R8, RZ ;  /* 0x80000008ff077210 */ /* 0x000fe20007f3e0ff */
[----:B------:R-:W-:Y:S01]  /*af80*/  ULDC.64 UR8, c[0x0][0x640] ;  /* 0x0001900000087ab9 */ /* 0x000fe20000000a00 */
[----:B0-----:R-:W-:Y:S01]  /*af90*/  I2FP.F32.U32 R9, R15 ;  /* 0x0000000f00097245 */ /* 0x001fe20000201000 */
[----:B------:R-:W-:Y:S02]  /*afa0*/  ULDC UR6, c[0x0][0x608] ;  /* 0x0001820000067ab9 */ /* 0x000fe40000000800 */
[----:B------:R-:W-:Y:S01]  /*afb0*/  IMAD.X R4, RZ, RZ, ~R4, P1 ;  /* 0x000000ffff047224 */ /* 0x000fe200008e0e04 */
[----:B------:R-:W-:Y:S01]  /*afc0*/  ISETP.NE.U32.AND P1, PT, RZ, UR8, PT ;  /* 0x00000008ff007c0c */ /* 0x000fe2000bf25070 */
[----:B------:R-:W0:Y:S02]  /*afd0*/  LDC R21, c[0x0][0x148] ;  /* 0x00005200ff157b82 */ /* 0x000e240000000800 */
[----:B------:R-:W-:Y:S01]  /*afe0*/  IMAD R6, R4, UR4, RZ ;  /* 0x0000000404067c24 */ /* 0x000fe2000f8e02ff */
[----:B------:R-:W-:Y:S01]  /*aff0*/  ISETP.NE.AND.EX P1, PT, RZ, UR9, PT, P1 ;  /* 0x00000009ff007c0c */ /* 0x000fe2000bf25310 */
[----:B------:R-:W-:Y:S01]  /*b000*/  IMAD.WIDE.U32 R4, R7, UR4, R16 ;  /* 0x0000000407047c25 */ /* 0x000fe2000f8e0010 */
[----:B------:R-:W-:-:S03]  /*b010*/  ULDC UR4, c[0x0][0x150] ;  /* 0x0000540000047ab9 */ /* 0x000fc60000000800 */
[----:B------:R-:W-:Y:S02]  /*b020*/  IMAD R7, R7, UR5, R6 ;  /* 0x0000000507077c24 */ /* 0x000fe4000f8e0206 */
[----:B------:R-:W-:Y:S01]  /*b030*/  FMUL R6, R9, UR4 ;  /* 0x0000000409067c20 */ /* 0x000fe20008400000 */
[----:B------:R-:W-:Y:S01]  /*b040*/  ULDC UR4, c[0x0][0x618] ;  /* 0x0001860000047ab9 */ /* 0x000fe20000000800 */
[----:B------:R-:W-:Y:S01]  /*b050*/  ULDC UR5, c[0x0][0x154] ;  /* 0x0000550000057ab9 */ /* 0x000fe20000000800 */
[----:B------:R-:W-:-:S03]  /*b060*/  IMAD.IADD R5, R5, 0x1, R7 ;  /* 0x0000000105057824 */ /* 0x000fc600078e0207 */
[----:B------:R-:W3:Y:S02]  /*b070*/  F2I.U32.TRUNC.NTZ R6, R6 ;  /* 0x0000000600067305 */ /* 0x000ee4000020f000 */
[----:B------:R-:W-:Y:S02]  /*b080*/  SHF.R.U64 R9, R4, UR4, R5 ;  /* 0x0000000404097c19 */ /* 0x000fe40008001205 */
[----:B-1----:R-:W-:-:S05]  /*b090*/  I2FP.F32.U32 R4, R14 ;  /* 0x0000000e00047245 */ /* 0x002fca0000201000 */
[----:B------:R-:W-:Y:S01]  /*b0a0*/  FMUL R22, R4, UR5 ;  /* 0x0000000504167c20 */ /* 0x000fe20008400000 */
[----:B------:R-:W-:Y:S01]  /*b0b0*/  SHF.R.U32.HI R4, RZ, UR4, R5 ;  /* 0x00000004ff047c19 */ /* 0x000fe20008011605 */
[----:B------:R-:W-:-:S03]  /*b0c0*/  ULDC UR4, c[0x0][0x658] ;  /* 0x0001960000047ab9 */ /* 0x000fc60000000800 */
[--C-:B------:R-:W-:Y:S01]  /*b0d0*/  SHF.R.U64 R20, R9, UR6, R4.reuse ;  /* 0x0000000609147c19 */ /* 0x100fe20008001204 */
[----:B------:R-:W1:Y:S01]  /*b0e0*/  F2I.U32.TRUNC.NTZ R22, R22 ;  /* 0x0000001600167305 */ /* 0x000e62000020f000 */
[----:B------:R-:W-:Y:S01]  /*b0f0*/  SHF.R.U32.HI R5, RZ, UR6, R4 ;  /* 0x00000006ff057c19 */ /* 0x000fe20008011604 */
[----:B---3--:R-:W-:-:S03]  /*b100*/  IMAD.MOV R6, RZ, RZ, -R6 ;  /* 0x000000ffff067224 */ /* 0x008fc600078e0a06 */
[----:B------:R-:W-:Y:S01]  /*b110*/  SHF.R.U64 R18, R20, UR4, R5 ;  /* 0x0000000414127c19 */ /* 0x000fe20008001205 */
[----:B--2---:R-:W-:Y:S01]  /*b120*/  IMAD R15, R24, R6, R15 ;  /* 0x00000006180f7224 */ /* 0x004fe200078e020f */
[----:B------:R-:W-:-:S03]  /*b130*/  SHF.R.U32.HI R23, RZ, UR4, R5 ;  /* 0x00000004ff177c19 */ /* 0x000fc60008011605 */
[----:B------:R-:W-:Y:S02]  /*b140*/  IMAD.MOV.U32 R4, RZ, RZ, R18 ;  /* 0x000000ffff047224 */ /* 0x000fe400078e0012 */
[----:B------:R-:W-:Y:S01]  /*b150*/  IMAD.MOV.U32 R5, RZ, RZ, R23 ;  /* 0x000000ffff057224 */ /* 0x000fe200078e0017 */
[----:B-1----:R-:W-:Y:S06]  /*b160*/  @!P1 BRA `(.L_x_301) ;  /* 0x0000000000289947 */ /* 0x002fec0003800000 */
[----:B------:R-:W-:Y:S02]  /*b170*/  ULDC UR4, c[0x0][0x64c] ;  /* 0x0001930000047ab9 */ /* 0x000fe40000000800 */
[----:B------:R-:W-:-:S05]  /*b180*/  IADD3 R5, P1, R18, UR4, RZ ;  /* 0x0000000412057c10 */ /* 0x000fca000ff3e0ff */
[----:B------:R-:W-:-:S04]  /*b190*/  IMAD.X R23, RZ, RZ, R23, P1 ;  /* 0x000000ffff177224 */ /* 0x000fc800008e0617 */
[----:B------:R-:W-:-:S04]  /*b1a0*/  IMAD.WIDE.U32 R6, R23, UR8, RZ ;  /* 0x0000000817067c25 */ /* 0x000fc8000f8e00ff */
[----:B------:R-:W-:-:S04]  /*b1b0*/  IMAD.WIDE.U32 R6, P1, R5, UR9, R6 ;  /* 0x0000000905067c25 */ /* 0x000fc8000f820006 */
[----:B------:R-:W-:-:S04]  /*b1c0*/  IMAD.WIDE.U32 R4, R5, UR8, RZ ;  /* 0x0000000805047c25 */ /* 0x000fc8000f8e00ff */
[----:B------:R-:W-:Y:S01]  /*b1d0*/  IMAD.MOV.U32 R4, RZ, RZ, R7 ;  /* 0x000000ffff047224 */ /* 0x000fe200078e0007 */
[----:B------:R-:W-:Y:S01]  /*b1e0*/  IADD3 RZ, P3, R5, R6, RZ ;  /* 0x0000000605ff7210 */ /* 0x000fe20007f7e0ff */
[----:B------:R-:W-:-:S04]  /*b1f0*/  IMAD.X R5, RZ, RZ, RZ, P1 ;  /* 0x000000ffff057224 */ /* 0x000fc800008e06ff */
[----:B------:R-:W-:-:S08]  /*b200*/  IMAD.WIDE.U32.X R4, R23, UR9, R4, P3 ;  /* 0x0000000917047c25 */ /* 0x000fd000098e0404 */
.L_x_301:
[----:B------:R-:W-:Y:S01]  /*b210*/  ISETP.NE.AND P1, PT, R2, 0x1, PT ;  /* 0x000000010200780c */ /* 0x000fe20003f25270 */
[----:B------:R-:W-:Y:S01]  /*b220*/  ULDC UR4, c[0x0][0x648] ;  /* 0x0001920000047ab9 */ /* 0x000fe20000000800 */
[----:B------:R-:W-:Y:S01]  /*b230*/  LOP3.LUT R20, R20, UR17, RZ, 0xc0, !PT ;  /* 0x0000001114147c12 */ /* 0x000fe2000f8ec0ff */
[----:B------:R-:W-:Y:S01]  /*b240*/  IMAD.MOV R22, RZ, RZ, -R22 ;  /* 0x000000ffff167224 */ /* 0x000fe200078e0a16 */
[----:B------:R-:W-:Y:S01]  /*b250*/  SHF.R.U64 R5, R4, UR4, R5 ;  /* 0x0000000404057c19 */ /* 0x000fe20008001205 */
[----:B------:R-:W-:Y:S01]  /*b260*/  ULDC UR4, c[0x0][0x638] ;  /* 0x00018e0000047ab9 */ /* 0x000fe20000000800 */
[----:B------:R-:W-:Y:S01]  /*b270*/  LOP3.LUT R9, R9, UR16, RZ, 0xc0, !PT ;  /* 0x0000001009097c12 */ /* 0x000fe2000f8ec0ff */
[----:B------:R-:W-:Y:S01]  /*b280*/  ULDC UR5, c[0x0][0x610] ;  /* 0x0001840000057ab9 */ /* 0x000fe20000000800 */
[----:B------:R-:W-:Y:S02]  /*b290*/  IMAD.MOV.U32 R4, RZ, RZ, 0x1 ;  /* 0x00000001ff047424 */ /* 0x000fe400078e00ff */
[----:B------:R-:W-:-:S02]  /*b2a0*/  IMAD.MOV R7, RZ, RZ, -R5 ;  /* 0x000000ffff077224 */ /* 0x000fc400078e0a05 */
[----:B------:R-:W-:Y:S02]  /*b2b0*/  IMAD R20, R5, UR18, R20 ;  /* 0x0000001205147c24 */ /* 0x000fe4000f8e0214 */
[----:B0-----:R-:W-:Y:S02]  /*b2c0*/  @P1 IMAD R15, R21, R22, R14 ;  /* 0x00000016150f1224 */ /* 0x001fe400078e020e */
[----:B------:R-:W-:Y:S01]  /*b2d0*/  IMAD R18, R7, UR4, R18 ;  /* 0x0000000407127c24 */ /* 0x000fe2000f8e0212 */
[----:B------:R-:W-:Y:S01]  /*b2e0*/  ULDC UR4, c[0x0][0x600] ;  /* 0x0001800000047ab9 */ /* 0x000fe20000000800 */
[----:B------:R-:W-:Y:S02]  /*b2f0*/  IMAD R15, R20, UR5, R15 ;  /* 0x00000005140f7c24 */ /* 0x000fe4000f8e020f */
[----:B------:R-:W-:-:S05]  /*b300*/  IMAD R18, R18, UR4, R9 ;  /* 0x0000000412127c24 */ /* 0x000fca000f8e0209 */
[----:B------:R-:W-:Y:S02]  /*b310*/  SEL R9, R18, R15, !P1 ;  /* 0x0000000f12097207 */ /* 0x000fe40004800000 */
[----:B------:R-:W-:-:S07]  /*b320*/  SEL R7, R15, R18, !P1 ;  /* 0x000000120f077207 */ /* 0x000fce0004800000 */
.L_x_299:
[----:B------:R-:W-:Y:S05]  /*b330*/  BSYNC B1 ;  /* 0x0000000000017941 */ /* 0x000fea0003800000 */
.L_x_298:
[----:B------:R-:W-:-:S13]  /*b340*/  LOP3.LUT P1, RZ, R4, 0xff, RZ, 0xc0, !PT ;  /* 0x000000ff04ff7812 */ /* 0x000fda000782c0ff */
[----:B------:R-:W-:Y:S05]  /*b350*/  @P1 BRA `(.L_x_302) ;  /* 0xfffffff400441947 */ /* 0x000fea000383ffff */
[----:B------:R-:W-:Y:S05]  /*b360*/  BSYNC B0 ;  /* 0x0000000000007941 */ /* 0x000fea0003800000 */
.L_x_290:
[----:B------:R-:W-:-:S03]  /*b370*/  UMOV UR4, 0xffffffff ;  /* 0xffffffff00047882 */ /* 0x000fc60000000000 */
[----:B------:R-:W-:Y:S05]  /*b380*/  BRA.DIV UR4, `(.L_x_303) ;  /* 0x0000000604847947 */ /* 0x000fea000b800000 */
[----:B------:R-:W-:-:S13]  /*b390*/  ELECT P6, URZ, PT ;  /* 0x00000000003f782f */ /* 0x000fda00038c0000 */
.L_x_320:
[----:B------:R-:W-:Y:S04]  /*b3a0*/  BSSY B0, `(.L_x_304) ;  /* 0x0000046000007945 */ /* 0x000fe80003800000 */
[----:B------:R-:W-:Y:S05]  /*b3b0*/  @!P6 BRA `(.L_x_305) ;  /* 0x000000040010e947 */ /* 0x000fea0003800000 */
[----:B------:R-:W-:-:S04]  /*b3c0*/  LOP3.LUT R19, R19, 0x2, RZ, 0xfc, !PT ;  /* 0x0000000213137812 */ /* 0x000fc800078efcff */
[----:B------:R-:W-:-:S13]  /*b3d0*/  ISETP.NE.AND P0, PT, R19, 0x3, PT ;  /* 0x000000031300780c */ /* 0x000fda0003f05270 */
[----:B------:R-:W-:Y:S05]  /*b3e0*/  @!P0 BRA `(.L_x_306) ;  /* 0x0000000000048947 */ /* 0x000fea0003800000 */
[----:B------:R-:W-:Y:S01]  /*b3f0*/  BPT.TRAP 0x1 ;  /* 0x000000040000795c */ /* 0x000fe20000300000 */
.L_x_306:
[----:B------:R-:W0:Y:S01]  /*b400*/  S2R R3, SR_CgaCtaId ;  /* 0x0000000000037919 */ /* 0x000e220000008800 */
[----:B------:R-:W-:-:S04]  /*b410*/  MOV R2, 0x400 ;  /* 0x0000040000027802 */ /* 0x000fc80000000f00 */
[----:B0-----:R-:W-:Y:S02]  /*b420*/  LEA R3, R3, R2, 0x18 ;  /* 0x0000000203037211 */ /* 0x001fe400078ec0ff */
[----:B------:R-:W-:-:S03]  /*b430*/  SHF.L.U32 R2, R0, 0x1f, RZ ;  /* 0x0000001f00027819 */ /* 0x000fc600000006ff */
[----:B------:R-:W-:-:S04]  /*b440*/  VIADD R3, R3, 0x38 ;  /* 0x0000003803037836 */ /* 0x000fc80000000000 */
[C---:B------:R-:W-:Y:S02]  /*b450*/  IMAD R7, R12.reuse, 0x8, R3 ;  /* 0x000000080c077824 */ /* 0x040fe400078e0203 */
[----:B------:R-:W-:Y:S02]  /*b460*/  VIADD R12, R12, 0x1 ;  /* 0x000000010c0c7836 */ /* 0x000fe40000000000 */
[----:B------:R-:W0:Y:S03]  /*b470*/  SYNCS.PHASECHK.TRANS64.TRYWAIT P0, [R7+URZ], R2 ;  /* 0x00000002070075a7 */ /* 0x000e26000800017f */
[----:B------:R-:W-:-:S04]  /*b480*/  ISETP.NE.AND P1, PT, R12, 0x7, PT ;  /* 0x000000070c00780c */ /* 0x000fc80003f25270 */
[----:B------:R-:W-:Y:S02]  /*b490*/  SEL R5, RZ, 0x1, P1 ;  /* 0x00000001ff057807 */ /* 0x000fe40000800000 */
[----:B------:R-:W-:Y:S02]  /*b4a0*/  SEL R12, R12, RZ, P1 ;  /* 0x000000ff0c0c7207 */ /* 0x000fe40000800000 */
[----:B------:R-:W-:-:S03]  /*b4b0*/  LOP3.LUT R5, R0, R5, RZ, 0x3c, !PT ;  /* 0x0000000500057212 */ /* 0x000fc600078e3cff */
[----:B------:R-:W-:Y:S01]  /*b4c0*/  IMAD R9, R12, 0x8, R3 ;  /* 0x000000080c097824 */ /* 0x000fe200078e0203 */
[----:B------:R-:W-:Y:S01]  /*b4d0*/  SHF.L.U32 R4, R5, 0x1f, RZ ;  /* 0x0000001f05047819 */ /* 0x000fe200000006ff */
[----:B0-----:R-:W-:Y:S06]  /*b4e0*/  @!P0 BRA `(.L_x_307) ;  /* 0x00000004004c8947 */ /* 0x001fec0003800000 */
.L_x_321:
[----:B------:R-:W1:Y:S01]  /*b4f0*/  SYNCS.PHASECHK.TRANS64.TRYWAIT P0, [R9+URZ], R4 ;  /* 0x00000004090075a7 */ /* 0x000e62000800017f */
[----:B------:R-:W-:-:S05]  /*b500*/  VIADD R0, R12, 0x1 ;  /* 0x000000010c007836 */ /* 0x000fca0000000000 */
[----:B------:R-:W-:-:S04]  /*b510*/  ISETP.NE.AND P1, PT, R0, 0x7, PT ;  /* 0x000000070000780c */ /* 0x000fc80003f25270 */
[----:B0-----:R-:W-:Y:S02]  /*b520*/  SEL R2, RZ, 0x1, P1 ;  /* 0x00000001ff027807 */ /* 0x001fe40000800000 */
[----:B------:R-:W-:Y:S02]  /*b530*/  SEL R0, R0, RZ, P1 ;  /* 0x000000ff00007207 */ /* 0x000fe40000800000 */
[----:B------:R-:W-:-:S03]  /*b540*/  LOP3.LUT R7, R5, R2, RZ, 0x3c, !PT ;  /* 0x0000000205077212 */ /* 0x000fc600078e3cff */
[----:B------:R-:W-:Y:S01]  /*b550*/  IMAD R6, R0, 0x8, R3 ;  /* 0x0000000800067824 */ /* 0x000fe200078e0203 */
[----:B------:R-:W-:Y:S01]  /*b560*/  SHF.L.U32 R5, R7, 0x1f, RZ ;  /* 0x0000001f07057819 */ /* 0x000fe200000006ff */
[----:B-1----:R-:W-:Y:S06]  /*b570*/  @!P0 BRA `(.L_x_308) ;  /* 0x00000004003c8947 */ /* 0x002fec0003800000 */
.L_x_322:
[----:B------:R-:W1:Y:S01]  /*b580*/  SYNCS.PHASECHK.TRANS64.TRYWAIT P0, [R6+URZ], R5 ;  /* 0x00000005060075a7 */ /* 0x000e62000800017f */
[----:B------:R-:W-:-:S05]  /*b590*/  VIADD R0, R0, 0x1 ;  /* 0x0000000100007836 */ /* 0x000fca0000000000 */
[----:B------:R-:W-:-:S04]  /*b5a0*/  ISETP.NE.AND P1, PT, R0, 0x7, PT ;  /* 0x000000070000780c */ /* 0x000fc80003f25270 */
[----:B------:R-:W-:Y:S02]  /*b5b0*/  SEL R2, RZ, 0x1, P1 ;  /* 0x00000001ff027807 */ /* 0x000fe40000800000 */
[----:B------:R-:W-:Y:S02]  /*b5c0*/  SEL R0, R0, RZ, P1 ;  /* 0x000000ff00007207 */ /* 0x000fe40000800000 */
[----:B------:R-:W-:-:S03]  /*b5d0*/  LOP3.LUT R7, R7, R2, RZ, 0x3c, !PT ;  /* 0x0000000207077212 */ /* 0x000fc600078e3cff */
[----:B0-----:R-:W-:Y:S01]  /*b5e0*/  IMAD R9, R0, 0x8, R3 ;  /* 0x0000000800097824 */ /* 0x001fe200078e0203 */
[----:B------:R-:W-:Y:S01]  /*b5f0*/  SHF.L.U32 R4, R7, 0x1f, RZ ;  /* 0x0000001f07047819 */ /* 0x000fe200000006ff */
[----:B-1----:R-:W-:Y:S06]  /*b600*/  @!P0 BRA `(.L_x_309) ;  /* 0x00000004002c8947 */ /* 0x002fec0003800000 */
.L_x_323:
        /* <DEDUP_REMOVED lines=9> */
.L_x_324:
        /* <DEDUP_REMOVED lines=9> */
.L_x_325:
[----:B------:R-:W1:Y:S01]  /*b730*/  SYNCS.PHASECHK.TRANS64.TRYWAIT P0, [R9+URZ], R4 ;  /* 0x00000004090075a7 */ /* 0x000e62000800017f */
[----:B------:R-:W-:-:S05]  /*b740*/  VIADD R0, R0, 0x1 ;  /* 0x0000000100007836 */ /* 0x000fca0000000000 */
[----:B------:R-:W-:-:S04]  /*b750*/  ISETP.NE.AND P1, PT, R0, 0x7, PT ;  /* 0x000000070000780c */ /* 0x000fc80003f25270 */
[----:B------:R-:W-:Y:S02]  /*b760*/  SEL R2, RZ, 0x1, P1 ;  /* 0x00000001ff027807 */ /* 0x000fe40000800000 */
[----:B------:R-:W-:Y:S02]  /*b770*/  SEL R0, R0, RZ, P1 ;  /* 0x000000ff00007207 */ /* 0x000fe40000800000 */
[----:B------:R-:W-:Y:S01]  /*b780*/  LOP3.LUT R2, R7, R2, RZ, 0x3c, !PT ;  /* 0x0000000207027212 */ /* 0x000fe200078e3cff */
[----:B-1----:R-:W-:Y:S06]  /*b790*/  @!P0 BRA `(.L_x_312) ;  /* 0x0000000400048947 */ /* 0x002fec0003800000 */
.L_x_326:
[----:B------:R-:W-:Y:S01]  /*b7a0*/  IMAD R3, R0, 0x8, R3 ;  /* 0x0000000800037824 */ /* 0x000fe200078e0203 */
[----:B------:R-:W-:-:S07]  /*b7b0*/  SHF.L.U32 R0, R2, 0x1f, RZ ;  /* 0x0000001f02007819 */ /* 0x000fce00000006ff */
.L_x_313:
[----:B--2---:R2:W3:Y:S02]  /*b7c0*/  SYNCS.PHASECHK.TRANS64.TRYWAIT P0, [R3+URZ], R0 ;  /* 0x00000000030075a7 */ /* 0x0044e4000800017f */
[----:B---3--:R-:W-:Y:S05]  /*b7d0*/  @!P0 NANOSLEEP.SYNCS 0x989680 ;  /* 0x009896800000895d */ /* 0x008fea0003900000 */
[----:B------:R-:W3:Y:S02]  /*b7e0*/  @!P0 SYNCS.PHASECHK.TRANS64 P0, [R3+URZ], R0 ;  /* 0x00000000030085a7 */ /* 0x000ee4000800007f */
[----:B---3--:R-:W-:Y:S05]  /*b7f0*/  @!P0 BRA `(.L_x_313) ;  /* 0xfffffffc00f08947 */ /* 0x008fea000383ffff */
.L_x_305:
[----:B------:R-:W-:Y:S05]  /*b800*/  BSYNC B0 ;  /* 0x0000000000007941 */ /* 0x000fea0003800000 */
.L_x_304:
[----:B------:R-:W-:Y:S05]  /*b810*/  EXIT ;  /* 0x000000000000794d */ /* 0x000fea0003800000 */
.L_x_17:
[----:B---3--:R3:W4:Y:S02]  /*b820*/  SYNCS.PHASECHK.TRANS64.TRYWAIT P1, [R3+URZ], R0 ;  /* 0x00000000030075a7 */ /* 0x008724000802017f */
[----:B----4-:R-:W-:Y:S05]  /*b830*/  @!P1 NANOSLEEP.SYNCS 0x989680 ;  /* 0x009896800000995d */ /* 0x010fea0003900000 */
[----:B------:R-:W4:Y:S02]  /*b840*/  @!P1 SYNCS.PHASECHK.TRANS64 P1, [R3+URZ], R0 ;  /* 0x00000000030095a7 */ /* 0x000f24000802007f */
[----:B----4-:R-:W-:Y:S05]  /*b850*/  @!P1 BRA `(.L_x_17) ;  /* 0xfffffffc00f09947 */ /* 0x010fea000383ffff */
[----:B------:R-:W-:Y:S05]  /*b860*/  BRA `(.L_x_16) ;  /* 0xffffff5800807947 */ /* 0x000fea000383ffff */
.L_x_22:
[----:B-1----:R-:W-:-:S04]  /*b870*/  IMAD.U32 R4, RZ, RZ, UR8 ;  /* 0x00000008ff047e24 */ /* 0x002fc8000f8e00ff */
[----:B------:R1:W2:Y:S03]  /*b880*/  SYNCS.PHASECHK.TRANS64.TRYWAIT P1, [R4+URZ], R3 ;  /* 0x00000003040075a7 */ /* 0x0002a6000802017f */
[----:B--2---:R-:W-:Y:S05]  /*b890*/  @!P1 NANOSLEEP.SYNCS 0x989680 ;  /* 0x009896800000995d */ /* 0x004fea0003900000 */
[----:B------:R-:W2:Y:S02]  /*b8a0*/  @!P1 SYNCS.PHASECHK.TRANS64 P1, [R4+URZ], R3 ;  /* 0x00000003040095a7 */ /* 0x000ea4000802007f */
[----:B--2---:R-:W-:Y:S05]  /*b8b0*/  @!P1 BRA `(.L_x_22) ;  /* 0xfffffffc00ec9947 */ /* 0x004fea000383ffff */
[----:B------:R-:W-:Y:S05]  /*b8c0*/  BRA `(.L_x_21) ;  /* 0xffffff5c006c7947 */ /* 0x000fea000383ffff */
.L_x_291:
[----:B------:R-:W-:Y:S01]  /*b8d0*/  BSSY B1, `(.L_x_314) ;  /* 0x0000006000017945 */ /* 0x000fe20003800000 */
[----:B------:R-:W-:-:S07]  /*b8e0*/  IMAD.MOV.U32 R15, RZ, RZ, -0x1 ;  /* 0xffffffffff0f7424 */ /* 0x000fce00078e00ff */
[----:B------:R-:W-:Y:S05]  /*b8f0*/  WARPSYNC.COLLECTIVE R15, `(.L_x_315) ;  /* 0x000000000f0c7348 */ /* 0x000fea0003c00000 */
[----:B------:R-:W-:Y:S02]  /*b900*/  ELECT P6, UR62, PT ;  /* 0x00000000003e782f */ /* 0x000fe400038c0000 */
[----:B------:R-:W-:Y:S01]  /*b910*/  MOV R14, UR62 ;  /* 0x0000003e000e7c02 */ /* 0x000fe20008000f00 */
[----:B------:R-:W-:Y:S10]  /*b920*/  ENDCOLLECTIVE ;  /* 0x000000000000791b */ /* 0x000ff40003800000 */
.L_x_315:
[----:B------:R-:W-:Y:S05]  /*b930*/  BSYNC B1 ;  /* 0x0000000000017941 */ /* 0x000fea0003800000 */
.L_x_314:
[----:B------:R-:W-:Y:S05]  /*b940*/  BRA `(.L_x_316) ;  /* 0xffffffec00d47947 */ /* 0x000fea000383ffff */
.L_x_294:
[----:B0-----:R0:W1:Y:S02]  /*b950*/  SYNCS.PHASECHK.TRANS64.TRYWAIT P1, [R14+URZ+0x38], R7 ;  /* 0x000038070e0075a7 */ /* 0x001064000802017f */
[----:B-1----:R-:W-:Y:S05]  /*b960*/  @!P1 NANOSLEEP.SYNCS 0x989680 ;  /* 0x009896800000995d */ /* 0x002fea0003900000 */
[----:B------:R-:W1:Y:S02]  /*b970*/  @!P1 SYNCS.PHASECHK.TRANS64 P1, [R14+URZ+0x38], R7 ;  /* 0x000038070e0095a7 */ /* 0x000e64000802007f */
[----:B-1----:R-:W-:Y:S05]  /*b980*/  @!P1 BRA `(.L_x_294) ;  /* 0xfffffffc00f09947 */ /* 0x002fea000383ffff */
[----:B------:R-:W-:Y:S05]  /*b990*/  BRA `(.L_x_317) ;  /* 0xfffffff000087947 */ /* 0x000fea000383ffff */
.L_x_303:
[----:B------:R-:W-:Y:S01]  /*b9a0*/  BSSY B0, `(.L_x_318) ;  /* 0x0000006000007945 */ /* 0x000fe20003800000 */
[----:B------:R-:W-:-:S07]  /*b9b0*/  IMAD.MOV.U32 R15, RZ, RZ, -0x1 ;  /* 0xffffffffff0f7424 */ /* 0x000fce00078e00ff */
[----:B------:R-:W-:Y:S05]  /*b9c0*/  WARPSYNC.COLLECTIVE R15, `(.L_x_319) ;  /* 0x000000000f0c7348 */ /* 0x000fea0003c00000 */
[----:B------:R-:W-:Y:S02]  /*b9d0*/  ELECT P6, UR62, PT ;  /* 0x00000000003e782f */ /* 0x000fe400038c0000 */
[----:B------:R-:W-:Y:S01]  /*b9e0*/  MOV R14, UR62 ;  /* 0x0000003e000e7c02 */ /* 0x000fe20008000f00 */
[----:B------:R-:W-:Y:S10]  /*b9f0*/  ENDCOLLECTIVE ;  /* 0x000000000000791b */ /* 0x000ff40003800000 */
.L_x_319:
[----:B------:R-:W-:Y:S05]  /*ba00*/  BSYNC B0 ;  /* 0x0000000000007941 */ /* 0x000fea0003800000 */
.L_x_318:
[----:B------:R-:W-:Y:S05]  /*ba10*/  BRA `(.L_x_320) ;  /* 0xfffffff800607947 */ /* 0x000fea000383ffff */
.L_x_307:
[----:B0-----:R0:W1:Y:S02]  /*ba20*/  SYNCS.PHASECHK.TRANS64.TRYWAIT P0, [R7+URZ], R2 ;  /* 0x00000002070075a7 */ /* 0x001064000800017f */
[----:B-1----:R-:W-:Y:S05]  /*ba30*/  @!P0 NANOSLEEP.SYNCS 0x989680 ;  /* 0x009896800000895d */ /* 0x002fea0003900000 */
[----:B------:R-:W1:Y:S02]  /*ba40*/  @!P0 SYNCS.PHASECHK.TRANS64 P0, [R7+URZ], R2 ;  /* 0x00000002070085a7 */ /* 0x000e64000800007f */
[----:B-1----:R-:W-:Y:S05]  /*ba50*/  @!P0 BRA `(.L_x_307) ;  /* 0xfffffffc00f08947 */ /* 0x002fea000383ffff */
[----:B------:R-:W-:Y:S05]  /*ba60*/  BRA `(.L_x_321) ;  /* 0xfffffff800a07947 */ /* 0x000fea000383ffff */
.L_x_308:
[----:B0-----:R0:W1:Y:S02]  /*ba70*/  SYNCS.PHASECHK.TRANS64.TRYWAIT P0, [R9+URZ], R4 ;  /* 0x00000004090075a7 */ /* 0x001064000800017f */
[----:B-1----:R-:W-:Y:S05]  /*ba80*/  @!P0 NANOSLEEP.SYNCS 0x989680 ;  /* 0x009896800000895d */ /* 0x002fea0003900000 */
[----:B------:R-:W1:Y:S02]  /*ba90*/  @!P0 SYNCS.PHASECHK.TRANS64 P0, [R9+URZ], R4 ;  /* 0x00000004090085a7 */ /* 0x000e64000800007f */
[----:B-1----:R-:W-:Y:S05]  /*baa0*/  @!P0 BRA `(.L_x_308) ;  /* 0xfffffffc00f08947 */ /* 0x002fea000383ffff */
[----:B------:R-:W-:Y:S05]  /*bab0*/  BRA `(.L_x_322) ;  /* 0xfffffff800b07947 */ /* 0x000fea000383ffff */
.L_x_309:
[----:B0-----:R0:W1:Y:S02]  /*bac0*/  SYNCS.PHASECHK.TRANS64.TRYWAIT P0, [R6+URZ], R5 ;  /* 0x00000005060075a7 */ /* 0x001064000800017f */
[----:B-1----:R-:W-:Y:S05]  /*bad0*/  @!P0 NANOSLEEP.SYNCS 0x989680 ;  /* 0x009896800000895d */ /* 0x002fea0003900000 */
[----:B------:R-:W1:Y:S02]  /*bae0*/  @!P0 SYNCS.PHASECHK.TRANS64 P0, [R6+URZ], R5 ;  /* 0x00000005060085a7 */ /* 0x000e64000800007f */
[----:B-1----:R-:W-:Y:S05]  /*baf0*/  @!P0 BRA `(.L_x_309) ;  /* 0xfffffffc00f08947 */ /* 0x002fea000383ffff */
[----:B------:R-:W-:Y:S05]  /*bb00*/  BRA `(.L_x_323) ;  /* 0xfffffff800c07947 */ /* 0x000fea000383ffff */
.L_x_310:
[----:B0-----:R0:W1:Y:S02]  /*bb10*/  SYNCS.PHASECHK.TRANS64.TRYWAIT P0, [R9+URZ], R4 ;  /* 0x00000004090075a7 */ /* 0x001064000800017f */
[----:B-1----:R-:W-:Y:S05]  /*bb20*/  @!P0 NANOSLEEP.SYNCS 0x989680 ;  /* 0x009896800000895d */ /* 0x002fea0003900000 */
[----:B------:R-:W1:Y:S02]  /*bb30*/  @!P0 SYNCS.PHASECHK.TRANS64 P0, [R9+URZ], R4 ;  /* 0x00000004090085a7 */ /* 0x000e64000800007f */
[----:B-1----:R-:W-:Y:S05]  /*bb40*/  @!P0 BRA `(.L_x_310) ;  /* 0xfffffffc00f08947 */ /* 0x002fea000383ffff */
[----:B------:R-:W-:Y:S05]  /*bb50*/  BRA `(.L_x_324) ;  /* 0xfffffff800d07947 */ /* 0x000fea000383ffff */
.L_x_311:
[----:B0-----:R0:W1:Y:S02]  /*bb60*/  SYNCS.PHASECHK.TRANS64.TRYWAIT P0, [R6+URZ], R5 ;  /* 0x00000005060075a7 */ /* 0x001064000800017f */
[----:B-1----:R-:W-:Y:S05]  /*bb70*/  @!P0 NANOSLEEP.SYNCS 0x989680 ;  /* 0x009896800000895d */ /* 0x002fea0003900000 */
[----:B------:R-:W1:Y:S02]  /*bb80*/  @!P0 SYNCS.PHASECHK.TRANS64 P0, [R6+URZ], R5 ;  /* 0x00000005060085a7 */ /* 0x000e64000800007f */
[----:B-1----:R-:W-:Y:S05]  /*bb90*/  @!P0 BRA `(.L_x_311) ;  /* 0xfffffffc00f08947 */ /* 0x002fea000383ffff */
[----:B------:R-:W-:Y:S05]  /*bba0*/  BRA `(.L_x_325) ;  /* 0xfffffff800e07947 */ /* 0x000fea000383ffff */
.L_x_312:
[----:B-1----:R1:W2:Y:S02]  /*bbb0*/  SYNCS.PHASECHK.TRANS64.TRYWAIT P0, [R9+URZ], R4 ;  /* 0x00000004090075a7 */ /* 0x0022a4000800017f */
[----:B--2---:R-:W-:Y:S05]  /*bbc0*/  @!P0 NANOSLEEP.SYNCS 0x989680 ;  /* 0x009896800000895d */ /* 0x004fea0003900000 */
[----:B------:R-:W2:Y:S02]  /*bbd0*/  @!P0 SYNCS.PHASECHK.TRANS64 P0, [R9+URZ], R4 ;  /* 0x00000004090085a7 */ /* 0x000ea4000800007f */
[----:B--2---:R-:W-:Y:S05]  /*bbe0*/  @!P0 BRA `(.L_x_312) ;  /* 0xfffffffc00f08947 */ /* 0x004fea000383ffff */
[----:B------:R-:W-:Y:S05]  /*bbf0*/  BRA `(.L_x_326) ;  /* 0xfffffff800e87947 */ /* 0x000fea000383ffff */
.L_x_327:
[----:B------:R-:W-:-:S00]  /*bc00*/  BRA `(.L_x_327) ;  /* 0xfffffffc00fc7947 */ /* 0x000fc0000383ffff */
[----:B------:R-:W-:-:S00]  /*bc10*/  NOP ;  /* 0x0000000000007918 */ /* 0x000fc00000000000 */
        /* <DEDUP_REMOVED lines=14> */
.L_x_328:


//--------------------- .nv.global.init           --------------------------
	.section	.nv.global.init,"aw",@progbits
.nv.global.init:
	.type		$str$22,@object
	.size		$str$22,($str$23 - $str$22)
$str$22:
        /*0000*/ 	.byte	0x6b, 0x5f, 0x74, 0x69, 0x6c, 0x65, 0x5f, 0x63, 0x6f, 0x75, 0x6e, 0x74, 0x20, 0x3e, 0x3d, 0x20
        /*0010*/ 	.byte	0x31, 0x00
	.type		$str$23,@object
	.size		$str$23,(__unnamed_1 - $str$23)
$str$23:
        /*0012*/ 	.byte	0x2f, 0x74, 0x6d, 0x70, 0x2f, 0x63, 0x75, 0x74, 0x6c, 0x61, 0x73, 0x73, 0x5f, 0x73, 0x77, 0x65
        /*0022*/ 	.byte	0x65, 0x70, 0x5f, 0x73, 0x72, 0x63, 0x2f, 0x69, 0x6e, 0x63, 0x6c, 0x75, 0x64, 0x65, 0x2f, 0x63
        /*0032*/ 	.byte	0x75, 0x74, 0x6c, 0x61, 0x73, 0x73, 0x2f, 0x67, 0x65, 0x6d, 0x6d, 0x2f, 0x63, 0x6f, 0x6c, 0x6c
        /*0042*/ 	.byte	0x65, 0x63, 0x74, 0x69, 0x76, 0x65, 0x2f, 0x73, 0x6d, 0x39, 0x30, 0x5f, 0x6d, 0x6d, 0x61, 0x5f
        /*0052*/ 	.byte	0x74, 0x6d, 0x61, 0x5f, 0x67, 0x6d, 0x6d, 0x61, 0x5f, 0x73, 0x73, 0x5f, 0x77, 0x61, 0x72, 0x70
        /*0062*/ 	.byte	0x73, 0x70, 0x65, 0x63, 0x69, 0x61, 0x6c, 0x69, 0x7a, 0x65, 0x64, 0x2e, 0x68, 0x70, 0x70, 0x00
	.type		__unnamed_1,@object
	.size		__unnamed_1,(.L_0 - __unnamed_1)
__unnamed_1:
        /*0072*/ 	.byte	0x76, 0x6f, 0x69, 0x64, 0x20, 0x63, 0x75, 0x74, 0x6c, 0x61, 0x73, 0x73, 0x3a, 0x3a, 0x67, 0x65
        /* <DEDUP_REMOVED lines=180> */
        /*0bc2*/ 	.byte	0x74, 0x69, 0x74, 0x79, 0x5d, 0x00
.L_0:


//--------------------- .nv.shared._ZN7cutlass13device_kernelINS_4gemm6kernel13GemmUniversalIN4cute5tupleIJiiiiEEENS1_10collective13CollectiveMmaINS1_34MainloopSm90TmaGmmaWarpSpecializedILi7ENS5_IJNS4_1CILi1EEESB_SB_EEENS1_35KernelTmaWarpSpecializedCooperativeEEENS5_IJNSA_ILi128EEENSA_ILi256EEENSA_ILi64EEEEEENS_10bfloat16_tENS5_IJlSB_lEEESJ_SK_NS4_8TiledMMAINS4_8MMA_AtomIJNS4_4SM904GMMA28MMA_64x256x16_F32BF16BF16_SSILNSO_5MajorE0ELSQ_0ELNSO_7ScaleInE1ELSR_1EEEEEENS4_6LayoutINS5_IJNSA_ILi2EEESB_SB_EEENS5_IJSB_NSA_ILi0EEESX_EEEEENS5_IJNS4_10UnderscoreES10_S10_EEEEENS4_13SM90_TMA_LOADENS4_14ComposedLayoutINS4_7SwizzleILi3ELi4ELi3EEENS4_18smem_ptr_flag_bitsILi16EEENSU_INS5_IJNSA_ILi8EEESH_EEENS5_IJSH_SB_EEEEEEEvNS4_8identityES13_S1D_vS1E_EENS_8epilogue10collective6detail29Sm90TmaWarpSpecializedAdapterINS1H_15DefaultEpilogueISJ_SK_SK_NS1G_6thread17LinearCombinationISJ_Li1EffLNS1L_9ScaleType4KindE0ELNS_15FloatRoundStyleE2ESJ_EENS1_15EpilogueDefaultEEEEEvvEEEEvNT_6ParamsE --------------------------
	.section	.nv.shared._ZN7cutlass13device_kernelINS_4gemm6kernel13GemmUniversalIN4cute5tupleIJiiiiEEENS1_10collective13CollectiveMmaINS1_34MainloopSm90TmaGmmaWarpSpecializedILi7ENS5_IJNS4_1CILi1EEESB_SB_EEENS1_35KernelTmaWarpSpecializedCooperativeEEENS5_IJNSA_ILi128EEENSA_ILi256EEENSA_ILi64EEEEEENS_10bfloat16_tENS5_IJlSB_lEEESJ_SK_NS4_8TiledMMAINS4_8MMA_AtomIJNS4_4SM904GMMA28MMA_64x256x16_F32BF16BF16_SSILNSO_5MajorE0ELSQ_0ELNSO_7ScaleInE1ELSR_1EEEEEENS4_6LayoutINS5_IJNSA_ILi2EEESB_SB_EEENS5_IJSB_NSA_ILi0EEESX_EEEEENS5_IJNS4_10UnderscoreES10_S10_EEEEENS4_13SM90_TMA_LOADENS4_14ComposedLayoutINS4_7SwizzleILi3ELi4ELi3EEENS4_18smem_ptr_flag_bitsILi16EEENSU_INS5_IJNSA_ILi8EEESH_EEENS5_IJSH_SB_EEEEEEEvNS4_8identityES13_S1D_vS1E_EENS_8epilogue10collective6detail29Sm90TmaWarpSpecializedAdapterINS1H_15DefaultEpilogueISJ_SK_SK_NS1G_6thread17LinearCombinationISJ_Li1EffLNS1L_9ScaleType4KindE0ELNS_15FloatRoundStyleE2ESJ_EENS1_15EpilogueDefaultEEEEEvvEEEEvNT_6ParamsE,"aw",@nobits
	.sectionflags	@""
	.align	16
	.zero		1024


//--------------------- .nv.shared.reserved.0     --------------------------
	.section	.nv.shared.reserved.0,"aw",@nobits
	.weak		__nv_reservedSMEM_offset_0_alias
	.size		__nv_reservedSMEM_offset_0_alias, 0, 0
	.other		__nv_reservedSMEM_offset_0_alias,@"STO_CUDA_RESERVED_SHARED STV_DEFAULT"
__nv_reservedSMEM_offset_0_alias:
	.zero		0


//--------------------- .nv.global                --------------------------
	.section	.nv.global,"aw",@nobits
.nv.global:
	.type		_ZN40_INTERNAL_c037ebeb_4_k_cu_21c50a81_264454cute1_E,@object
	.size		_ZN40_INTERNAL_c037ebeb_4_k_cu_21c50a81_264454cute1_E,(_ZN40_INTERNAL_c037ebeb_4_k_cu_21c50a81_264454cuda3std3__45__cpo6cbeginE - _ZN40_INTERNAL_c037ebeb_4_k_cu_21c50a81_264454cute1_E)
_ZN40_INTERNAL_c037ebeb_4_k_cu_21c50a81_264454cute1_E:
	.zero		1
	.type		_ZN40_INTERNAL_c037ebeb_4_k_cu_21c50a81_264454cuda3std3__45__cpo6cbeginE,@object
	.size		_ZN40_INTERNAL_c037ebeb_4_k_cu_21c50a81_264454cuda3std3__45__cpo6cbeginE,(_ZN40_INTERNAL_c037ebeb_4_k_cu_21c50a81_264454cuda3std3__48in_placeE - _ZN40_INTERNAL_c037ebeb_4_k_cu_21c50a81_264454cuda3std3__45__cpo6cbeginE)
_ZN40_INTERNAL_c037ebeb_4_k_cu_21c50a81_264454cuda3std3__45__cpo6cbeginE:
	.zero		1
	.type		_ZN40_INTERNAL_c037ebeb_4_k_cu_21c50a81_264454cuda3std3__48in_placeE,@object
	.size		_ZN40_INTERNAL_c037ebeb_4_k_cu_21c50a81_264454cuda3std3__48in_placeE,(_ZN40_INTERNAL_c037ebeb_4_k_cu_21c50a81_264454cuda3std6ranges3__45__cpo9iter_moveE - _ZN40_INTERNAL_c037ebeb_4_k_cu_21c50a81_264454cuda3std3__48in_placeE)
_ZN40_INTERNAL_c037ebeb_4_k_cu_21c50a81_264454cuda3std3__48in_placeE:
	.zero		1
	.type		_ZN40_INTERNAL_c037ebeb_4_k_cu_21c50a81_264454cuda3std6ranges3__45__cpo9iter_moveE,@object
	.size		_ZN40_INTERNAL_c037ebeb_4_k_cu_21c50a81_264454cuda3std6ranges3__45__cpo9iter_moveE,(_ZN40_INTERNAL_c037ebeb_4_k_cu_21c50a81_264454cuda3std3__45__cpo5beginE - _ZN40_INTERNAL_c037ebeb_4_k_cu_21c50a81_264454cuda3std6ranges3__45__cpo9iter_moveE)
_ZN40_INTERNAL_c037ebeb_4_k_cu_21c50a81_264454cuda3std6ranges3__45__cpo9iter_moveE:
	.zero		1
	.type		_ZN40_INTERNAL_c037ebeb_4_k_cu_21c50a81_264454cuda3std3__45__cpo5beginE,@object
	.size		_ZN40_INTERNAL_c037ebeb_4_k_cu_21c50a81_264454cuda3std3__45__cpo5beginE,(_ZN40_INTERNAL_c037ebeb_4_k_cu_21c50a81_264454cuda3std3__442_GLOBAL__N__c037ebeb_4_k_cu_21c50a81_264456ignoreE - _ZN40_INTERNAL_c037ebeb_4_k_cu_21c50a81_264454cuda3std3__45__cpo5beginE)
_ZN40_INTERNAL_c037ebeb_4_k_cu_21c50a81_264454cuda3std3__45__cpo5beginE:
	.zero		1
	.type		_ZN40_INTERNAL_c037ebeb_4_k_cu_21c50a81_264454cuda3std3__442_GLOBAL__N__c037ebeb_4_k_cu_21c50a81_264456ignoreE,@object
	.size		_ZN40_INTERNAL_c037ebeb_4_k_cu_21c50a81_264454cuda3std3__442_GLOBAL__N__c037ebeb_4_k_cu_21c50a81_264456ignoreE,(_ZN40_INTERNAL_c037ebeb_4_k_cu_21c50a81_264454cute7productE - _ZN40_INTERNAL_c037ebeb_4_k_cu_21c50a81_264454cuda3std3__442_GLOBAL__N__c037ebeb_4_k_cu_21c50a81_264456ignoreE)
_ZN40_INTERNAL_c037ebeb_4_k_cu_21c50a81_264454cuda3std3__442_GLOBAL__N__c037ebeb_4_k_cu_21c50a81_264456ignoreE:
	.zero		1
	.type		_ZN40_INTERNAL_c037ebeb_4_k_cu_21c50a81_264454cute7productE,@object
	.size		_ZN40_INTERNAL_c037ebeb_4_k_cu_21c50a81_264454cute7productE,(_ZN40_INTERNAL_c037ebeb_4_k_cu_21c50a81_264454cuda3std3__45__cpo3endE - _ZN40_INTERNAL_c037ebeb_4_k_cu_21c50a81_264454cute7productE)
_ZN40_INTERNAL_c037ebeb_4_k_cu_21c50a81_264454cute7productE:
	.zero		1
	.type		_ZN40_INTERNAL_c037ebeb_4_k_cu_21c50a81_264454cuda3std3__45__cpo3endE,@object
	.size		_ZN40_INTERNAL_c037ebeb_4_k_cu_21c50a81_264454cuda3std3__45__cpo3endE,(_ZN40_INTERNAL_c037ebeb_4_k_cu_21c50a81_264454cuda3std3__419piecewise_constructE - _ZN40_INTERNAL_c037ebeb_4_k_cu_21c50a81_264454cuda3std3__45__cpo3endE)
_ZN40_INTERNAL_c037ebeb_4_k_cu_21c50a81_264454cuda3std3__45__cpo3endE:
	.zero		1
	.type		_ZN40_INTERNAL_c037ebeb_4_k_cu_21c50a81_264454cuda3std3__419piecewise_constructE,@object
	.size		_ZN40_INTERNAL_c037ebeb_4_k_cu_21c50a81_264454cuda3std3__419piecewise_constructE,(_ZN40_INTERNAL_c037ebeb_4_k_cu_21c50a81_264454cuda3std3__45__cpo4cendE - _ZN40_INTERNAL_c037ebeb_4_k_cu_21c50a81_264454cuda3std3__419piecewise_constructE)
_ZN40_INTERNAL_c037ebeb_4_k_cu_21c50a81_264454cuda3std3__419piecewise_constructE:
	.zero		1
	.type		_ZN40_INTERNAL_c037ebeb_4_k_cu_21c50a81_264454cuda3std3__45__cpo4cendE,@object
	.size		_ZN40_INTERNAL_c037ebeb_4_k_cu_21c50a81_264454cuda3std3__45__cpo4cendE,(_ZN40_INTERNAL_c037ebeb_4_k_cu_21c50a81_264454cuda3std6ranges3__45__cpo4swapE - _ZN40_INTERNAL_c037ebeb_4_k_cu_21c50a81_264454cuda3std3__45__cpo4cendE)
_ZN40_INTERNAL_c037ebeb_4_k_cu_21c50a81_264454cuda3std3__45__cpo4cendE:
	.zero		1
	.type		_ZN40_INTERNAL_c037ebeb_4_k_cu_21c50a81_264454cuda3std6ranges3__45__cpo4swapE,@object
	.size		_ZN40_INTERNAL_c037ebeb_4_k_cu_21c50a81_264454cuda3std6ranges3__45__cpo4swapE,(.L_8 - _ZN40_INTERNAL_c037ebeb_4_k_cu_21c50a81_264454cuda3std6ranges3__45__cpo4swapE)
_ZN40_INTERNAL_c037ebeb_4_k_cu_21c50a81_264454cuda3std6ranges3__45__cpo4swapE:
	.zero		1
.L_8:


//--------------------- .nv.constant0._ZN7cutlass13device_kernelINS_4gemm6kernel13GemmUniversalIN4cute5tupleIJiiiiEEENS1_10collective13CollectiveMmaINS1_34MainloopSm90TmaGmmaWarpSpecializedILi7ENS5_IJNS4_1CILi1EEESB_SB_EEENS1_35KernelTmaWarpSpecializedCooperativeEEENS5_IJNSA_ILi128EEENSA_ILi256EEENSA_ILi64EEEEEENS_10bfloat16_tENS5_IJlSB_lEEESJ_SK_NS4_8TiledMMAINS4_8MMA_AtomIJNS4_4SM904GMMA28MMA_64x256x16_F32BF16BF16_SSILNSO_5MajorE0ELSQ_0ELNSO_7ScaleInE1ELSR_1EEEEEENS4_6LayoutINS5_IJNSA_ILi2EEESB_SB_EEENS5_IJSB_NSA_ILi0EEESX_EEEEENS5_IJNS4_10UnderscoreES10_S10_EEEEENS4_13SM90_TMA_LOADENS4_14ComposedLayoutINS4_7SwizzleILi3ELi4ELi3EEENS4_18smem_ptr_flag_bitsILi16EEENSU_INS5_IJNSA_ILi8EEESH_EEENS5_IJSH_SB_EEEEEEEvNS4_8identityES13_S1D_vS1E_EENS_8epilogue10collective6detail29Sm90TmaWarpSpecializedAdapterINS1H_15DefaultEpilogueISJ_SK_SK_NS1G_6thread17LinearCombinationISJ_Li1EffLNS1L_9ScaleType4KindE0ELNS_15FloatRoundStyleE2ESJ_EENS1_15EpilogueDefaultEEEEEvvEEEEvNT_6ParamsE --------------------------
	.section	.nv.constant0._ZN7cutlass13device_kernelINS_4gemm6kernel13GemmUniversalIN4cute5tupleIJiiiiEEENS1_10collective13CollectiveMmaINS1_34MainloopSm90TmaGmmaWarpSpecializedILi7ENS5_IJNS4_1CILi1EEESB_SB_EEENS1_35KernelTmaWarpSpecializedCooperativeEEENS5_IJNSA_ILi128EEENSA_ILi256EEENSA_ILi64EEEEEENS_10bfloat16_tENS5_IJlSB_lEEESJ_SK_NS4_8TiledMMAINS4_8MMA_AtomIJNS4_4SM904GMMA28MMA_64x256x16_F32BF16BF16_SSILNSO_5MajorE0ELSQ_0ELNSO_7ScaleInE1ELSR_1EEEEEENS4_6LayoutINS5_IJNSA_ILi2EEESB_SB_EEENS5_IJSB_NSA_ILi0EEESX_EEEEENS5_IJNS4_10UnderscoreES10_S10_EEEEENS4_13SM90_TMA_LOADENS4_14ComposedLayoutINS4_7SwizzleILi3ELi4ELi3EEENS4_18smem_ptr_flag_bitsILi16EEENSU_INS5_IJNSA_ILi8EEESH_EEENS5_IJSH_SB_EEEEEEEvNS4_8identityES13_S1D_vS1E_EENS_8epilogue10collective6detail29Sm90TmaWarpSpecializedAdapterINS1H_15DefaultEpilogueISJ_SK_SK_NS1G_6thread17LinearCombinationISJ_Li1EffLNS1L_9ScaleType4KindE0ELNS_15FloatRoundStyleE2ESJ_EENS1_15EpilogueDefaultEEEEEvvEEEEvNT_6ParamsE,"a",@progbits
	.sectionflags	@""
	.align	4
.nv.constant0._ZN7cutlass13device_kernelINS_4gemm6kernel13GemmUniversalIN4cute5tupleIJiiiiEEENS1_10collective13CollectiveMmaINS1_34MainloopSm90TmaGmmaWarpSpecializedILi7ENS5_IJNS4_1CILi1EEESB_SB_EEENS1_35KernelTmaWarpSpecializedCooperativeEEENS5_IJNSA_ILi128EEENSA_ILi256EEENSA_ILi64EEEEEENS_10bfloat16_tENS5_IJlSB_lEEESJ_SK_NS4_8TiledMMAINS4_8MMA_AtomIJNS4_4SM904GMMA28MMA_64x256x16_F32BF16BF16_SSILNSO_5MajorE0ELSQ_0ELNSO_7ScaleInE1ELSR_1EEEEEENS4_6LayoutINS5_IJNSA_ILi2EEESB_SB_EEENS5_IJSB_NSA_ILi0EEESX_EEEEENS5_IJNS4_10UnderscoreES10_S10_EEEEENS4_13SM90_TMA_LOADENS4_14ComposedLayoutINS4_7SwizzleILi3ELi4ELi3EEENS4_18smem_ptr_flag_bitsILi16EEENSU_INS5_IJNSA_ILi8EEESH_EEENS5_IJSH_SB_EEEEEEEvNS4_8identityES13_S1D_vS1E_EENS_8epilogue10collective6detail29Sm90TmaWarpSpecializedAdapterINS1H_15DefaultEpilogueISJ_SK_SK_NS1G_6thread17LinearCombinationISJ_Li1EffLNS1L_9ScaleType4KindE0ELNS_15FloatRoundStyleE2ESJ_EENS1_15EpilogueDefaultEEEEEvvEEEEvNT_6ParamsE:
	.zero		1664


//--------------------- SYMBOLS --------------------------

	.type		.nv.reservedSmem.offset0,@object
	.size		.nv.reservedSmem.offset0,0x4
	.type		__assertfail,@function
